def gluon_tcgen05(
    a_ptr,
    b_ptr,
    c_ptr,
    M,
    N,
    K,
    stride_am,
    stride_bk,
    stride_cm,
    BLOCK_M: gl.constexpr,
    BLOCK_N: gl.constexpr,
    BLOCK_K: gl.constexpr,
    DTYPE: gl.constexpr,
    A_LAYOUT: gl.constexpr,
    B_LAYOUT: gl.constexpr,
    C_LAYOUT: gl.constexpr,
    B_SHAPE: gl.constexpr,
    TMEM_LAYOUT: gl.constexpr,
    TMEM_REG: gl.constexpr,
    TRANS_B: gl.constexpr,
    NUM_BUFFERS: gl.constexpr,
):
    a_desc = tma.make_tensor_descriptor(
        a_ptr, [M, K], [stride_am, 1], [BLOCK_M, BLOCK_K], A_LAYOUT
    )
    b_desc = tma.make_tensor_descriptor(
        b_ptr,
        [N, K] if TRANS_B else [K, N],
        [stride_bk, 1],
        B_SHAPE,
        B_LAYOUT,
    )
    c_desc = tma.make_tensor_descriptor(
        c_ptr, [M, N], [stride_cm, 1], [BLOCK_M, BLOCK_N], C_LAYOUT
    )

    a_bufs = gl.allocate_shared_memory(
        DTYPE, [NUM_BUFFERS, BLOCK_M, BLOCK_K], A_LAYOUT
    )
    b_bufs = gl.allocate_shared_memory(DTYPE, [NUM_BUFFERS] + B_SHAPE, B_LAYOUT)

    pid_m = gl.program_id(0)
    pid_n = gl.program_id(1)
    off_m = pid_m * BLOCK_M
    off_n = pid_n * BLOCK_N

    tma_bars = gl.allocate_shared_memory(
        gl.int64, [NUM_BUFFERS, 1], mbarrier.MBarrierLayout()
    )
    mma_bars = gl.allocate_shared_memory(
        gl.int64, [NUM_BUFFERS, 1], mbarrier.MBarrierLayout()
    )
    for i in gl.static_range(NUM_BUFFERS):
        mbarrier.init(tma_bars.index(i), count=1)
        mbarrier.init(mma_bars.index(i), count=1)

    acc_tmem = allocate_tensor_memory(gl.float32, [BLOCK_M, BLOCK_N], TMEM_LAYOUT)
    idx = 0
    phase = 0
    use_acc = False
    for k in range(0, K, BLOCK_K):
        a = a_bufs.index(idx)
        b = b_bufs.index(idx)
        tma_bar = tma_bars.index(idx)
        mma_bar = mma_bars.index(idx)
        mbarrier.expect(
            tma_bar, a_desc.block_type.nbytes + b_desc.block_type.nbytes
        )
        tma.async_copy_global_to_shared(a_desc, [off_m, k], tma_bar, a)
        tma.async_copy_global_to_shared(
            b_desc, [off_n, k] if TRANS_B else [k, off_n], tma_bar, b
        )
        mbarrier.wait(tma_bar, phase=phase)

        if TRANS_B:
            b = b.permute((1, 0))
        tcgen05_mma(a, b, acc_tmem, use_acc=use_acc)
        tcgen05_commit(mma_bar)
        mbarrier.wait(mma_bar, phase=phase)
        use_acc = True

        idx += 1
        if idx == NUM_BUFFERS:
            idx = 0
            phase ^= 1

    for i in gl.static_range(NUM_BUFFERS):
        mbarrier.invalidate(tma_bars.index(i))
        mbarrier.invalidate(mma_bars.index(i))

    acc = acc_tmem.load(TMEM_REG)
    c_smem = gl.allocate_shared_memory(DTYPE, [BLOCK_M, BLOCK_N], C_LAYOUT)
    c_smem.store(acc.to(DTYPE))
    fence_async_shared()
    tma.async_copy_shared_to_global(c_desc, [off_m, off_n], c_smem)
    tma.store_wait(pendings=0)

# config = {"BLOCK_K": 32, "BLOCK_M": 64, "BLOCK_N": 128, "arch": "sm_100", "dtype": "fp8e4m3", "num_buffers": 1, "num_warps": 8, "trans_b": 1}
# arch = sm_100


// ===== COMPILED SASS (sm_100a) =====

	.target	sm_100a

	.elftype	@"ET_EXEC"


//--------------------- .note.nv.tkinfo           --------------------------
	.section	.note.nv.tkinfo,"",@"SHT_NOTE"
	.sectionflags	@"SHF_NOTE_NV_TKINFO"
	.tkinfo
        /*0018*/ 	.word	0x00000081
        /*0030*/ 	.string	""
        /*0030*/ 	.string	"ptxas-blackwell"
        /*0030*/ 	.string	"Cuda compilation tools, release 12.9, V12.9.86"
        /*0030*/ 	.string	"Build cuda_12.9.r12.9/compiler.36037853_0"
        /*0030*/ 	.string	"-v  -suppress-debug-info  -lineinfo  -arch sm_100a "



//--------------------- .note.nv.cuver            --------------------------
	.section	.note.nv.cuver,"",@"SHT_NOTE"
	.sectionflags	@"SHF_NOTE_NV_CUVER"
        /*0018*/ 	.short	0x0001
        /*001a*/ 	.short	0x0064
        /*001c*/ 	.short	0x0001
        /*001e*/ 	.short	0x0000
        /*0020*/ 	.short	0x0001
        /*0022*/ 	.short	0x0000


//--------------------- .nv.info                  --------------------------
	.section	.nv.info,"",@"SHT_CUDA_INFO"
	.align	4


	//----- nvinfo : EIATTR_REGCOUNT
	.align		4
        /*0000*/ 	.byte	0x04, 0x2f
        /*0002*/ 	.short	(.L_4 - .L_3)
	.align		4
.L_3:
        /*0004*/ 	.word	index@(gluon_tcgen05)
        /*0008*/ 	.word	0x00000027


	//----- nvinfo : EIATTR_FRAME_SIZE
	.align		4
.L_4:
        /*000c*/ 	.byte	0x04, 0x11
        /*000e*/ 	.short	(.L_6 - .L_5)
	.align		4
.L_5:
        /*0010*/ 	.word	index@($__internal_2_$__cuda_sm10x_tcgen05_guardrail_trap_unallocated_columns_being_dealloced)
        /*0014*/ 	.word	0x00000000


	//----- nvinfo : EIATTR_FRAME_SIZE
	.align		4
.L_6:
        /*0018*/ 	.byte	0x04, 0x11
        /*001a*/ 	.short	(.L_8 - .L_7)
	.align		4
.L_7:
        /*001c*/ 	.word	index@($__internal_1_$__cuda_sm10x_tcgen05_guardrail_trap_phase_invalid_during_alloc)
        /*0020*/ 	.word	0x00000000


	//----- nvinfo : EIATTR_FRAME_SIZE
	.align		4
.L_8:
        /*0024*/ 	.byte	0x04, 0x11
        /*0026*/ 	.short	(.L_10 - .L_9)
	.align		4
.L_9:
        /*0028*/ 	.word	index@($__internal_0_$__cuda_sm10x_tcgen05_guardrail_trap_col_being_dealloced_not_returned_by_alloc)
        /*002c*/ 	.word	0x00000000


	//----- nvinfo : EIATTR_FRAME_SIZE
	.align		4
.L_10:
        /*0030*/ 	.byte	0x04, 0x11
        /*0032*/ 	.short	(.L_12 - .L_11)
	.align		4
.L_11:
        /*0034*/ 	.word	index@(gluon_tcgen05)
        /*0038*/ 	.word	0x00000000


	//----- nvinfo : EIATTR_MIN_STACK_SIZE
	.align		4
.L_12:
        /*003c*/ 	.byte	0x04, 0x12
        /*003e*/ 	.short	(.L_14 - .L_13)
	.align		4
.L_13:
        /*0040*/ 	.word	index@(gluon_tcgen05)
        /*0044*/ 	.word	0x00000000
.L_14:


//--------------------- .nv.info.gluon_tcgen05    --------------------------
	.section	.nv.info.gluon_tcgen05,"",@"SHT_CUDA_INFO"
	.sectionflags	@""
	.align	4


	//----- nvinfo : EIATTR_CUDA_API_VERSION
	.align		4
        /*0000*/ 	.byte	0x04, 0x37
        /*0002*/ 	.short	(.L_16 - .L_15)
.L_15:
        /*0004*/ 	.word	0x00000081


	//----- nvinfo : EIATTR_KPARAM_INFO
	.align		4
.L_16:
        /*0008*/ 	.byte	0x04, 0x17
        /*000a*/ 	.short	(.L_18 - .L_17)
.L_17:
        /*000c*/ 	.word	0x00000000
        /*0010*/ 	.short	0x000a
        /*0012*/ 	.short	0x0048
        /*0014*/ 	.byte	0x00, 0xf4, 0x21, 0x00


	//----- nvinfo : EIATTR_KPARAM_INFO
	.align		4
.L_18:
        /*0018*/ 	.byte	0x04, 0x17
        /*001a*/ 	.short	(.L_20 - .L_19)
.L_19:
        /*001c*/ 	.word	0x00000000
        /*0020*/ 	.short	0x0009
        /*0022*/ 	.short	0x0040
        /*0024*/ 	.byte	0x00, 0xf4, 0x21, 0x00


	//----- nvinfo : EIATTR_KPARAM_INFO
	.align		4
.L_20:
        /*0028*/ 	.byte	0x04, 0x17
        /*002a*/ 	.short	(.L_22 - .L_21)
.L_21:
        /*002c*/ 	.word	0x00000000
        /*0030*/ 	.short	0x0008
        /*0032*/ 	.short	0x0038
        /*0034*/ 	.byte	0x00, 0xf0, 0x21, 0x00


	//----- nvinfo : EIATTR_KPARAM_INFO
	.align		4
.L_22:
        /*0038*/ 	.byte	0x04, 0x17
        /*003a*/ 	.short	(.L_24 - .L_23)
.L_23:
        /*003c*/ 	.word	0x00000000
        /*0040*/ 	.short	0x0007
        /*0042*/ 	.short	0x0030
        /*0044*/ 	.byte	0x00, 0xf0, 0x21, 0x00


	//----- nvinfo : EIATTR_KPARAM_INFO
	.align		4
.L_24:
        /*0048*/ 	.byte	0x04, 0x17
        /*004a*/ 	.short	(.L_26 - .L_25)
.L_25:
        /*004c*/ 	.word	0x00000000
        /*0050*/ 	.short	0x0006
        /*0052*/ 	.short	0x0028
        /*0054*/ 	.byte	0x00, 0xf0, 0x21, 0x00


	//----- nvinfo : EIATTR_KPARAM_INFO
	.align		4
.L_26:
        /*0058*/ 	.byte	0x04, 0x17
        /*005a*/ 	.short	(.L_28 - .L_27)
.L_27:
        /*005c*/ 	.word	0x00000000
        /*0060*/ 	.short	0x0005
        /*0062*/ 	.short	0x0020
        /*0064*/ 	.byte	0x00, 0xf0, 0x11, 0x00


	//----- nvinfo : EIATTR_KPARAM_INFO
	.align		4
.L_28:
        /*0068*/ 	.byte	0x04, 0x17
        /*006a*/ 	.short	(.L_30 - .L_29)
.L_29:
        /*006c*/ 	.word	0x00000000
        /*0070*/ 	.short	0x0004
        /*0072*/ 	.short	0x001c
        /*0074*/ 	.byte	0x00, 0xf0, 0x11, 0x00


	//----- nvinfo : EIATTR_KPARAM_INFO
	.align		4
.L_30:
        /*0078*/ 	.byte	0x04, 0x17
        /*007a*/ 	.short	(.L_32 - .L_31)
.L_31:
        /*007c*/ 	.word	0x00000000
        /*0080*/ 	.short	0x0003
        /*0082*/ 	.short	0x0018
        /*0084*/ 	.byte	0x00, 0xf0, 0x11, 0x00


	//----- nvinfo : EIATTR_KPARAM_INFO
	.align		4
.L_32:
        /*0088*/ 	.byte	0x04, 0x17
        /*008a*/ 	.short	(.L_34 - .L_33)
.L_33:
        /*008c*/ 	.word	0x00000000
        /*0090*/ 	.short	0x0002
        /*0092*/ 	.short	0x0010
        /*0094*/ 	.byte	0x00, 0xf4, 0x21, 0x00


	//----- nvinfo : EIATTR_KPARAM_INFO
	.align		4
.L_34:
        /*0098*/ 	.byte	0x04, 0x17
        /*009a*/ 	.short	(.L_36 - .L_35)
.L_35:
        /*009c*/ 	.word	0x00000000
        /*00a0*/ 	.short	0x0001
        /*00a2*/ 	.short	0x0008
        /*00a4*/ 	.byte	0x00, 0xf4, 0x21, 0x00


	//----- nvinfo : EIATTR_KPARAM_INFO
	.align		4
.L_36:
        /*00a8*/ 	.byte	0x04, 0x17
        /*00aa*/ 	.short	(.L_38 - .L_37)
.L_37:
        /*00ac*/ 	.word	0x00000000
        /*00b0*/ 	.short	0x0000
        /*00b2*/ 	.short	0x0000
        /*00b4*/ 	.byte	0x00, 0xf4, 0x21, 0x00


	//----- nvinfo : EIATTR_AT_ENTRY_FRAGMENTS
	.align		4
.L_38:
        /*00b8*/ 	.byte	0x04, 0x4f
        /*00ba*/ 	.short	(.L_40 - .L_39)


	//   ....[0]....
.L_39:
        /*00bc*/ 	.word	0x00000004


	//----- nvinfo : EIATTR_RESERVED_SMEM_USED
	.align		4
.L_40:
        /*00c0*/ 	.byte	0x01, 0x41
	.zero		2


	//----- nvinfo : EIATTR_SPARSE_MMA_MASK
	.align		4
        /*00c4*/ 	.byte	0x03, 0x50
        /*00c6*/ 	.short	0x0000


	//----- nvinfo : EIATTR_TCGEN05_1CTA_USED
	.align		4
        /*00c8*/ 	.byte	0x01, 0x51
	.zero		2


	//----- nvinfo : EIATTR_MAXREG_COUNT
	.align		4
        /*00cc*/ 	.byte	0x03, 0x1b
        /*00ce*/ 	.short	0x00ff


	//----- nvinfo : EIATTR_NUM_BARRIERS
	.align		4
        /*00d0*/ 	.byte	0x02, 0x4c
        /*00d2*/ 	.byte	0x01
	.zero		1


	//----- nvinfo : EIATTR_INT_WARP_WIDE_INSTR_OFFSETS
	.align		4
        /*00d4*/ 	.byte	0x04, 0x31
        /*00d6*/ 	.short	(.L_42 - .L_41)


	//   ....[0]....
.L_41:
        /*00d8*/ 	.word	0x000016a0


	//   ....[1]....
        /*00dc*/ 	.word	0x000016c0


	//   ....[2]....
        /*00e0*/ 	.word	0x00001740


	//   ....[3]....
        /*00e4*/ 	.word	0x00001850


	//   ....[4]....
        /*00e8*/ 	.word	0x00001860


	//   ....[5]....
        /*00ec*/ 	.word	0x000018d0


	//   ....[6]....
        /*00f0*/ 	.word	0x000018e0


	//   ....[7]....
        /*00f4*/ 	.word	0x00001a20


	//   ....[8]....
        /*00f8*/ 	.word	0x00001a30


	//   ....[9]....
        /*00fc*/ 	.word	0x00001b50


	//   ....[10]....
        /*0100*/ 	.word	0x00001b60


	//   ....[11]....
        /*0104*/ 	.word	0x00001ba0


	//   ....[12]....
        /*0108*/ 	.word	0x00001be0


	//   ....[13]....
        /*010c*/ 	.word	0x00001cf0


	//   ....[14]....
        /*0110*/ 	.word	0x00001d00


	//   ....[15]....
        /*0114*/ 	.word	0x00001f80


	//   ....[16]....
        /*0118*/ 	.word	0x00001f90


	//   ....[17]....
        /*011c*/ 	.word	0x00002300


	//   ....[18]....
        /*0120*/ 	.word	0x00002350


	//----- nvinfo : EIATTR_COOP_GROUP_MASK_REGIDS
	.align		4
.L_42:
        /*0124*/ 	.byte	0x04, 0x29
        /*0126*/ 	.short	(.L_44 - .L_43)


	//   ....[0]....
.L_43:
        /*0128*/ 	.word	0xffffffff


	//   ....[1]....
        /*012c*/ 	.word	0xffffffff


	//   ....[2]....
        /*0130*/ 	.word	0xffffffff


	//   ....[3]....
        /*0134*/ 	.word	0xffffffff


	//   ....[4]....
        /*0138*/ 	.word	0xffffffff


	//   ....[5]....
        /*013c*/ 	.word	0xffffffff


	//   ....[6]....
        /*0140*/ 	.word	0xffffffff


	//   ....[7]....
        /*0144*/ 	.word	0xffffffff


	//   ....[8]....
        /*0148*/ 	.word	0xffffffff


	//   ....[9]....
        /*014c*/ 	.word	0xffffffff


	//----- nvinfo : EIATTR_COOP_GROUP_INSTR_OFFSETS
	.align		4
.L_44:
        /*0150*/ 	.byte	0x04, 0x28
        /*0152*/ 	.short	(.L_46 - .L_45)


	//   ....[0]....
.L_45:
        /*0154*/ 	.word	0x00000050


	//   ....[1]....
        /*0158*/ 	.word	0x00000310


	//   ....[2]....
        /*015c*/ 	.word	0x000004f0


	//   ....[3]....
        /*0160*/ 	.word	0x00000980


	//   ....[4]....
        /*0164*/ 	.word	0x00000ac0


	//   ....[5]....
        /*0168*/ 	.word	0x00000fa0


	//   ....[6]....
        /*016c*/ 	.word	0x000010e0


	//   ....[7]....
        /*0170*/ 	.word	0x00001530


	//   ....[8]....
        /*0174*/ 	.word	0x00002190


	//   ....[9]....
        /*0178*/ 	.word	0x00002400


	//----- nvinfo : EIATTR_VRC_CTA_INIT_COUNT
	.align		4
.L_46:
        /*017c*/ 	.byte	0x02, 0x4a
        /*017e*/ 	.byte	0x80
	.zero		1


	//----- nvinfo : EIATTR_MBARRIER_INSTR_OFFSETS
	.align		4
        /*0180*/ 	.byte	0x04, 0x39
        /*0182*/ 	.short	(.L_48 - .L_47)


	//   ....[0]....
.L_47:
        /*0184*/ 	.word	0x00001760
        /*0188*/ 	.word	0x000000ff
        /*018c*/ 	.word	0x00001800
        /*0190*/ 	.short	0x0100
        /*0192*/ 	.byte	0x08
	.zero		1


	//   ....[1]....
        /*0194*/ 	.word	0x00001770
        /*0198*/ 	.word	0x000000ff
        /*019c*/ 	.word	0x00001810
        /*01a0*/ 	.short	0x0100
        /*01a2*/ 	.byte	0x08
	.zero		1


	//   ....[2]....
        /*01a4*/ 	.word	0x00001970
        /*01a8*/ 	.word	0x000000ff
        /*01ac*/ 	.word	0x00001800
        /*01b0*/ 	.short	0x010a
        /*01b2*/ 	.byte	0x08
	.zero		1


	//   ....[3]....
        /*01b4*/ 	.word	0x00001a80
        /*01b8*/ 	.word	0x000000ff
        /*01bc*/ 	.word	0x00001810
        /*01c0*/ 	.short	0x010a
        /*01c2*/ 	.byte	0x08
	.zero		1


	//   ....[4]....
        /*01c4*/ 	.word	0x00001c60
        /*01c8*/ 	.word	0x000000ff
        /*01cc*/ 	.word	0x00001800
        /*01d0*/ 	.short	0x010a
        /*01d2*/ 	.byte	0x08
	.zero		1


	//   ....[5]....
        /*01d4*/ 	.word	0x00001d40
        /*01d8*/ 	.word	0x000000ff
        /*01dc*/ 	.word	0x00001810
        /*01e0*/ 	.short	0x010a
        /*01e2*/ 	.byte	0x08
	.zero		1


	//   ....[6]....
        /*01e4*/ 	.word	0x00001e00
        /*01e8*/ 	.word	0x000000ff
        /*01ec*/ 	.word	0x00001800
        /*01f0*/ 	.short	0x0108
        /*01f2*/ 	.byte	0x08
	.zero		1


	//   ....[7]....
        /*01f4*/ 	.word	0x00001e10
        /*01f8*/ 	.word	0x000000ff
        /*01fc*/ 	.word	0x00001810
        /*0200*/ 	.short	0x0108
        /*0202*/ 	.byte	0x08
	.zero		1


	//   ....[8]....
        /*0204*/ 	.word	0x00002420
        /*0208*/ 	.word	0x000000ff
        /*020c*/ 	.word	0x00001800
        /*0210*/ 	.short	0x010a
        /*0212*/ 	.byte	0x08
	.zero		1


	//   ....[9]....
        /*0214*/ 	.word	0x00002450
        /*0218*/ 	.word	0x000000ff
        /*021c*/ 	.word	0x00001810
        /*0220*/ 	.short	0x010a
        /*0222*/ 	.byte	0x08
	.zero		1


	//   ....[10]....
        /*0224*/ 	.word	0x00002480
        /*0228*/ 	.word	0x000000ff
        /*022c*/ 	.word	0x00001800
        /*0230*/ 	.short	0x010a
        /*0232*/ 	.byte	0x08
	.zero		1


	//   ....[11]....
        /*0234*/ 	.word	0x000024b0
        /*0238*/ 	.word	0x000000ff
        /*023c*/ 	.word	0x00001810
        /*0240*/ 	.short	0x010a
        /*0242*/ 	.byte	0x08
	.zero		1


	//----- nvinfo : EIATTR_NUM_MBARRIERS
	.align		4
.L_48:
        /*0244*/ 	.byte	0x03, 0x38
        /*0246*/ 	.short	0x0002


	//----- nvinfo : EIATTR_EXIT_INSTR_OFFSETS
	.align		4
        /*0248*/ 	.byte	0x04, 0x1c
        /*024a*/ 	.short	(.L_50 - .L_49)


	//   ....[0]....
.L_49:
        /*024c*/ 	.word	0x00002410


	//----- nvinfo : EIATTR_REQNTID
	.align		4
.L_50:
        /*0250*/ 	.byte	0x04, 0x10
        /*0252*/ 	.short	(.L_52 - .L_51)
.L_51:
        /*0254*/ 	.word	0x00000100
        /*0258*/ 	.word	0x00000001
        /*025c*/ 	.word	0x00000001


	//----- nvinfo : EIATTR_CRS_STACK_SIZE
	.align		4
.L_52:
        /*0260*/ 	.byte	0x04, 0x1e
        /*0262*/ 	.short	(.L_54 - .L_53)
.L_53:
        /*0264*/ 	.word	0x00000000


	//----- nvinfo : EIATTR_CBANK_PARAM_SIZE
	.align		4
.L_54:
        /*0268*/ 	.byte	0x03, 0x19
        /*026a*/ 	.short	0x0050


	//----- nvinfo : EIATTR_PARAM_CBANK
	.align		4
        /*026c*/ 	.byte	0x04, 0x0a
        /*026e*/ 	.short	(.L_56 - .L_55)
	.align		4
.L_55:
        /*0270*/ 	.word	index@(.nv.constant0.gluon_tcgen05)
        /*0274*/ 	.short	0x0380
        /*0276*/ 	.short	0x0050


	//----- nvinfo : EIATTR_SW_WAR
	.align		4
.L_56:
        /*0278*/ 	.byte	0x04, 0x36
        /*027a*/ 	.short	(.L_58 - .L_57)
.L_57:
        /*027c*/ 	.word	0x00000008
.L_58:


//--------------------- .nv.compat                --------------------------
	.section	.nv.compat,"",@"SHT_CUDA_COMPAT_INFO"
	.align	4
        /*0000*/ 	.byte	0x02, 0x02, 0x02, 0x00, 0x02, 0x05, 0x05, 0x00, 0x02, 0x03, 0x03, 0x00, 0x02, 0x06, 0x01, 0x00


//--------------------- .nv.callgraph             --------------------------
	.section	.nv.callgraph,"",@"SHT_CUDA_CALLGRAPH"
	.align	4
	.sectionentsize	8
	.align		4
        /*0000*/ 	.word	0x00000000
	.align		4
        /*0004*/ 	.word	0xffffffff
	.align		4
        /*0008*/ 	.word	0x00000000
	.align		4
        /*000c*/ 	.word	0xfffffffe
	.align		4
        /*0010*/ 	.word	0x00000000
	.align		4
        /*0014*/ 	.word	0xfffffffd
	.align		4
        /*0018*/ 	.word	0x00000000
	.align		4
        /*001c*/ 	.word	0xfffffffc


//--------------------- .text.gluon_tcgen05       --------------------------
	.section	.text.gluon_tcgen05,"ax",@progbits
	.align	128
        .global         gluon_tcgen05
        .type           gluon_tcgen05,@function
        .size           gluon_tcgen05,(.L_x_74 - gluon_tcgen05)
        .other          gluon_tcgen05,@"STO_CUDA_ENTRY STV_DEFAULT"
gluon_tcgen05:
.text.gluon_tcgen05:
[----:B------:R-:W1:Y:S01]  /*0000*/  LDC R1, c[0x0][0x37c] ;  /* 0x0000df00ff017b82 */ /* 0x000e620000000800 */
[----:B------:R-:W2:Y:S02]  /*0010*/  S2R R0, SR_TID.X ;  /* 0x0000000000007919 */ /* 0x000ea40000002100 */
[----:B--2---:R-:W-:-:S13]  /*0020*/  ISETP.GE.U32.AND P2, PT, R0, 0x20, PT ;  /* 0x000000200000780c */ /* 0x004fda0003f46070 */
[----:B------:R-:W-:Y:S05]  /*0030*/  @P2 BRA `(.L_x_0) ;  /* 0x0000000000b82947 */ /* 0x000fea0003800000 */
[----:B------:R-:W2:Y:S01]  /*0040*/  S2UR UR6, SR_CgaCtaId ;  /* 0x00000000000679c3 */ /* 0x000ea20000008800 */
[----:B------:R-:W-:Y:S01]  /*0050*/  NOP ;  /* 0x0000000000007918 */ /* 0x000fe20000000000 */
[----:B------:R-:W-:Y:S02]  /*0060*/  UMOV UR4, 0x40 ;  /* 0x0000004000047882 */ /* 0x000fe40000000000 */
[----:B--2---:R-:W-:-:S09]  /*0070*/  ULEA UR4, UR6, UR4, 0x18 ;  /* 0x0000000406047291 */ /* 0x004fd2000f8ec0ff */
[----:B------:R-:W2:Y:S01]  /*0080*/  LDS.U8 R2, [UR4] ;  /* 0x00000004ff027984 */ /* 0x000ea20008000000 */
[----:B------:R-:W-:Y:S02]  /*0090*/  UMOV UR4, 0x400 ;  /* 0x0000040000047882 */ /* 0x000fe40000000000 */
[----:B------:R-:W-:Y:S01]  /*00a0*/  ULEA UR4, UR6, UR4, 0x18 ;  /* 0x0000000406047291 */ /* 0x000fe2000f8ec0ff */
[----:B--2---:R-:W-:-:S13]  /*00b0*/  ISETP.NE.AND P0, PT, R2, RZ, PT ;  /* 0x000000ff0200720c */ /* 0x004fda0003f05270 */
[----:B------:R-:W-:Y:S05]  /*00c0*/  @P0 BRA `(.L_x_1) ;  /* 0x00000000007c0947 */ /* 0x000fea0003800000 */
[----:B------:R-:W-:-:S13]  /*00d0*/  ELECT P0, URZ, PT ;  /* 0x0000000000ff782f */ /* 0x000fda0003800000 */
[----:B------:R-:W-:Y:S05]  /*00e0*/  @!P0 BRA `(.L_x_2) ;  /* 0x0000000000848947 */ /* 0x000fea0003800000 */
[----:B------:R-:W-:Y:S01]  /*00f0*/  UMOV UR5, 0x4 ;  /* 0x0000000400057882 */ /* 0x000fe20000000000 */
[----:B------:R-:W-:Y:S02]  /*0100*/  IMAD.MOV.U32 R5, RZ, RZ, 0x1 ;  /* 0x00000001ff057424 */ /* 0x000fe400078e00ff */
[----:B------:R-:W-:Y:S02]  /*0110*/  IMAD.MOV.U32 R3, RZ, RZ, 0xf ;  /* 0x0000000fff037424 */ /* 0x000fe400078e00ff */
[----:B------:R-:W-:Y:S04]  /*0120*/  DEPBAR.LE SB2, 0x36 ;  /* 0x0000ad800000791a */ /* 0x000fe80000000000 */
[----:B------:R-:W2:Y:S02]  /*0130*/  UTCATOMSWS.FIND_AND_SET.ALIGN UP0, UR5, UR5 ;  /* 0x00000005000575e3 */ /* 0x000ea40008000800 */
[----:B--2---:R-:W-:-:S04]  /*0140*/  PLOP3.LUT P0, PT, PT, PT, UP0, 0x80, 0x8 ;  /* 0x000000000008781c */ /* 0x004fc80003f0f008 */
[----:B------:R-:W-:-:S04]  /*0150*/  SEL R2, RZ, 0xffffffff, !P0 ;  /* 0xffffffffff027807 */ /* 0x000fc80004000000 */
[----:B------:R-:W-:Y:S01]  /*0160*/  ISETP.NE.AND P0, PT, R2, RZ, PT ;  /* 0x000000ff0200720c */ /* 0x000fe20003f05270 */
[----:B------:R-:W-:-:S12]  /*0170*/  IMAD.U32 R2, RZ, RZ, UR5 ;  /* 0x00000005ff027e24 */ /* 0x000fd8000f8e00ff */
[----:B------:R-:W-:Y:S05]  /*0180*/  @P0 BRA `(.L_x_3) ;  /* 0x0000000000240947 */ /* 0x000fea0003800000 */
.L_x_4:
[----:B------:R-:W-:Y:S05]  /*0190*/  NANOSLEEP 0x64 ;  /* 0x000000640000795d */ /* 0x000fea0003800000 */
[----:B------:R-:W-:-:S05]  /*01a0*/  UMOV UR5, 0x4 ;  /* 0x0000000400057882 */ /* 0x000fca0000000000 */
[----:B------:R-:W-:Y:S04]  /*01b0*/  DEPBAR.LE SB2, 0x36 ;  /* 0x0000ad800000791a */ /* 0x000fe80000000000 */
[----:B------:R-:W2:Y:S02]  /*01c0*/  UTCATOMSWS.FIND_AND_SET.ALIGN UP0, UR5, UR5 ;  /* 0x00000005000575e3 */ /* 0x000ea40008000800 */
[----:B--2---:R-:W-:-:S04]  /*01d0*/  PLOP3.LUT P0, PT, PT, PT, UP0, 0x80, 0x8 ;  /* 0x000000000008781c */ /* 0x004fc80003f0f008 */
[----:B------:R-:W-:-:S04]  /*01e0*/  SEL R2, RZ, 0xffffffff, !P0 ;  /* 0xffffffffff027807 */ /* 0x000fc80004000000 */
[----:B------:R-:W-:Y:S01]  /*01f0*/  ISETP.NE.AND P0, PT, R2, RZ, PT ;  /* 0x000000ff0200720c */ /* 0x000fe20003f05270 */
[----:B------:R-:W-:-:S12]  /*0200*/  IMAD.U32 R2, RZ, RZ, UR5 ;  /* 0x00000005ff027e24 */ /* 0x000fd8000f8e00ff */
[----:B------:R-:W-:Y:S05]  /*0210*/  @!P0 BRA `(.L_x_4) ;  /* 0xfffffffc00dc8947 */ /* 0x000fea000383ffff */
.L_x_3:
[C---:B------:R-:W-:Y:S01]  /*0220*/  VIADD R4, R2.reuse, 0x10 ;  /* 0x0000001002047836 */ /* 0x040fe20000000000 */
[----:B------:R-:W-:Y:S01]  /*0230*/  UMOV UR5, 0x50 ;  /* 0x0000005000057882 */ /* 0x000fe20000000000 */
[----:B------:R-:W-:Y:S01]  /*0240*/  SHF.L.U32 R3, R3, R2, RZ ;  /* 0x0000000203037219 */ /* 0x000fe200000006ff */
[----:B------:R-:W-:Y:S01]  /*0250*/  ULEA UR5, UR6, UR5, 0x18 ;  /* 0x0000000506057291 */ /* 0x000fe2000f8ec0ff */
[----:B------:R-:W-:Y:S01]  /*0260*/  IMAD.SHL.U32 R2, R2, 0x20, RZ ;  /* 0x0000002002027824 */ /* 0x000fe200078e00ff */
[----:B------:R-:W-:-:S04]  /*0270*/  SHF.L.U32 R4, R5, R4, RZ ;  /* 0x0000000405047219 */ /* 0x000fc800000006ff */
[----:B------:R-:W-:-:S05]  /*0280*/  LOP3.LUT R3, R4, R3, RZ, 0xfc, !PT ;  /* 0x0000000304037212 */ /* 0x000fca00078efcff */
[----:B------:R2:W-:Y:S04]  /*0290*/  ATOMS.OR RZ, [UR5], R3 ;  /* 0x00000003ffff798c */ /* 0x0005e8000b000005 */
[----:B------:R2:W-:Y:S01]  /*02a0*/  STS [UR4], R2 ;  /* 0x00000002ff007988 */ /* 0x0005e20008000804 */
[----:B------:R-:W-:Y:S05]  /*02b0*/  BRA `(.L_x_2) ;  /* 0x0000000000107947 */ /* 0x000fea0003800000 */
.L_x_1:
[----:B------:R-:W-:Y:S01]  /*02c0*/  IMAD.MOV.U32 R3, RZ, RZ, -0x1 ;  /* 0xffffffffff037424 */ /* 0x000fe200078e00ff */
[----:B------:R-:W-:-:S04]  /*02d0*/  MOV R2, 0x300 ;  /* 0x0000030000027802 */ /* 0x000fc80000000f00 */
[----:B------:R2:W-:Y:S03]  /*02e0*/  STS [UR4], R3 ;  /* 0x00000003ff007988 */ /* 0x0005e60008000804 */
[----:B-12---:R-:W-:Y:S05]  /*02f0*/  CALL.REL.NOINC `($__internal_1_$__cuda_sm10x_tcgen05_guardrail_trap_phase_invalid_during_alloc) ;  /* 0x0000002000847944 */ /* 0x006fea0003c00000 */
.L_x_2:
[----:B------:R-:W-:Y:S05]  /*0300*/  WARPSYNC.ALL ;  /* 0x0000000000007948 */ /* 0x000fea0003800000 */
[----:B------:R-:W-:Y:S01]  /*0310*/  NOP ;  /* 0x0000000000007918 */ /* 0x000fe20000000000 */
.L_x_0:
[----:B------:R-:W3:Y:S08]  /*0320*/  S2UR UR4, SR_CgaCtaId ;  /* 0x00000000000479c3 */ /* 0x000ef00000008800 */
[----:B------:R-:W-:Y:S01]  /*0330*/  BAR.SYNC.DEFER_BLOCKING 0x0 ;  /* 0x0000000000007b1d */ /* 0x000fe20000010000 */
[----:B------:R-:W-:-:S05]  /*0340*/  LOP3.LUT R36, R0, 0xff, RZ, 0xc0, !PT ;  /* 0x000000ff00247812 */ /* 0x000fca00078ec0ff */
[----:B------:R-:W-:Y:S02]  /*0350*/  UMOV UR8, 0x400 ;  /* 0x0000040000087882 */ /* 0x000fe40000000000 */
[----:B------:R-:W4:Y:S08]  /*0360*/  LDC R7, c[0x0][0x3a0] ;  /* 0x0000e800ff077b82 */ /* 0x000f300000000800 */
[----:B------:R-:W5:Y:S01]  /*0370*/  S2UR UR11, SR_CTAID.Y ;  /* 0x00000000000b79c3 */ /* 0x000f620000002600 */
[----:B---3--:R-:W-:-:S09]  /*0380*/  ULEA UR8, UR4, UR8, 0x18 ;  /* 0x0000000804087291 */ /* 0x008fd2000f8ec0ff */
[----:B------:R-:W3:Y:S01]  /*0390*/  LDS R4, [UR8] ;  /* 0x00000008ff047984 */ /* 0x000ee20008000800 */
[----:B------:R-:W-:Y:S06]  /*03a0*/  BAR.SYNC.DEFER_BLOCKING 0x0 ;  /* 0x0000000000007b1d */ /* 0x000fec0000010000 */
[----:B------:R-:W-:Y:S05]  /*03b0*/  @P2 BRA `(.L_x_5) ;  /* 0x0000000000182947 */ /* 0x000fea0003800000 */
[----:B------:R-:W-:Y:S01]  /*03c0*/  ELECT P0, URZ, PT ;  /* 0x0000000000ff782f */ /* 0x000fe20003800000 */
[----:B--2---:R-:W-:Y:S01]  /*03d0*/  IMAD.MOV.U32 R2, RZ, RZ, 0x1 ;  /* 0x00000001ff027424 */ /* 0x004fe200078e00ff */
[----:B------:R-:W-:Y:S01]  /*03e0*/  UMOV UR5, 0x40 ;  /* 0x0000004000057882 */ /* 0x000fe20000000000 */
[----:B------:R-:W-:Y:S01]  /*03f0*/  UVIRTCOUNT.DEALLOC.SMPOOL 0x80 ;  /* 0x000000800000784c */ /* 0x000fe20000000000 */
[----:B------:R-:W-:-:S09]  /*0400*/  ULEA UR5, UR4, UR5, 0x18 ;  /* 0x0000000504057291 */ /* 0x000fd2000f8ec0ff */
[----:B------:R2:W-:Y:S03]  /*0410*/  @P0 STS.U8 [UR5], R2 ;  /* 0x00000002ff000988 */ /* 0x0005e60008000005 */
.L_x_5:
[----:B------:R-:W2:Y:S01]  /*0420*/  S2UR UR4, SR_CTAID.Z ;  /* 0x00000000000479c3 */ /* 0x000ea20000002700 */
[----:B------:R-:W5:Y:S01]  /*0430*/  LDCU UR5, c[0x0][0x370] ;  /* 0x00006e00ff0577ac */ /* 0x000f620008000800 */
[C---:B------:R-:W-:Y:S01]  /*0440*/  ISETP.GE.U32.AND P0, PT, R36.reuse, 0x20, PT ;  /* 0x000000202400780c */ /* 0x040fe20003f06070 */
[----:B----4-:R-:W-:Y:S01]  /*0450*/  VIADD R6, R7, 0xffffffff ;  /* 0xffffffff07067836 */ /* 0x010fe20000000000 */
[C---:B------:R-:W-:Y:S01]  /*0460*/  ISETP.NE.U32.AND P3, PT, R36.reuse, RZ, PT ;  /* 0x000000ff2400720c */ /* 0x040fe20003f65070 */
[----:B------:R-:W2:Y:S02]  /*0470*/  LDCU UR6, c[0x0][0x374] ;  /* 0x00006e80ff0677ac */ /* 0x000ea40008000800 */
[----:B--2---:R-:W-:Y:S01]  /*0480*/  LEA R3, R36, UR8, 0x2 ;  /* 0x0000000824037c11 */ /* 0x004fe2000f8e10ff */
[----:B------:R-:W-:Y:S01]  /*0490*/  BSSY.RECONVERGENT B0, `(.L_x_6) ;  /* 0x0000015000007945 */ /* 0x000fe20003800200 */
[----:B------:R-:W5:Y:S01]  /*04a0*/  S2UR UR9, SR_CTAID.X ;  /* 0x00000000000979c3 */ /* 0x000f620000002500 */
[----:B------:R-:W2:Y:S01]  /*04b0*/  LDCU.64 UR12, c[0x0][0x3c0] ;  /* 0x00007800ff0c77ac */ /* 0x000ea20008000a00 */
[----:B---3--:R-:W-:-:S04]  /*04c0*/  R2UR UR25, R4 ;  /* 0x00000000041972ca */ /* 0x008fc800000e0000 */
[----:B------:R3:W-:Y:S02]  /*04d0*/  @!P0 STS [R3], RZ ;  /* 0x000000ff03008388 */ /* 0x0007e40000000800 */
[----:B------:R-:W4:Y:S01]  /*04e0*/  LDC R2, c[0x0][0x398] ;  /* 0x0000e600ff027b82 */ /* 0x000f220000000800 */
[----:B------:R-:W-:Y:S01]  /*04f0*/  NOP ;  /* 0x0000000000007918 */ /* 0x000fe20000000000 */
[----:B------:R3:W-:Y:S01]  /*0500*/  @!P3 STS [UR8+0x20], R6 ;  /* 0x00002006ff00b988 */ /* 0x0007e20008000808 */
[----:B-----5:R-:W-:-:S04]  /*0510*/  UIMAD UR4, UR4, UR6, UR11 ;  /* 0x00000006040472a4 */ /* 0x020fc8000f8e020b */
[----:B------:R-:W-:-:S04]  /*0520*/  UIMAD UR4, UR4, UR5, UR9 ;  /* 0x00000005040472a4 */ /* 0x000fc8000f8e0209 */
[----:B------:R-:W-:-:S04]  /*0530*/  UIMAD UR4, UR4, 0x180, URZ ;  /* 0x00000180040478a4 */ /* 0x000fc8000f8e02ff */
[----:B--2---:R-:W-:Y:S01]  /*0540*/  UIADD3 UR6, UP0, UPT, UR4, UR12, URZ ;  /* 0x0000000c04067290 */ /* 0x004fe2000ff1e0ff */
[----:B----4-:R-:W-:-:S03]  /*0550*/  VIADD R2, R2, 0xffffffff ;  /* 0xffffffff02027836 */ /* 0x010fc60000000000 */
[----:B------:R-:W-:Y:S01]  /*0560*/  ULEA.HI.X.SX32 UR7, UR4, UR13, 0x1, UP0 ;  /* 0x0000000d04077291 */ /* 0x000fe200080f0eff */
[----:B---3--:R-:W-:Y:S11]  /*0570*/  @P3 BRA `(.L_x_7) ;  /* 0x0000000000183947 */ /* 0x008ff60003800000 */
[----:B------:R-:W2:Y:S01]  /*0580*/  LDS R4, [UR8+0x8] ;  /* 0x00000808ff047984 */ /* 0x000ea20008000800 */
[----:B------:R-:W3:Y:S01]  /*0590*/  LDC.64 R8, c[0x0][0x380] ;  /* 0x0000e000ff087b82 */ /* 0x000ee20000000a00 */
[----:B------:R-:W-:Y:S02]  /*05a0*/  IMAD.MOV.U32 R5, RZ, RZ, 0x70 ;  /* 0x00000070ff057424 */ /* 0x000fe400078e00ff */
[----:B---3--:R3:W-:Y:S03]  /*05b0*/  STS.64 [UR8], R8 ;  /* 0x00000008ff007988 */ /* 0x0087e60008000a08 */
[----:B--2---:R-:W-:-:S05]  /*05c0*/  LOP3.LUT R4, R4, 0x10, R5, 0xd8, !PT ;  /* 0x0000001004047812 */ /* 0x004fca00078ed805 */
[----:B------:R3:W-:Y:S02]  /*05d0*/  STS [UR8+0x8], R4 ;  /* 0x00000804ff007988 */ /* 0x0007e40008000808 */
.L_x_7:
[----:B------:R-:W-:Y:S05]  /*05e0*/  BSYNC.RECONVERGENT B0 ;  /* 0x0000000000007941 */ /* 0x000fea0003800200 */
.L_x_6:
[----:B------:R-:W-:Y:S04]  /*05f0*/  BSSY.RECONVERGENT B0, `(.L_x_8) ;  /* 0x000000a000007945 */ /* 0x000fe80003800200 */
[----:B------:R-:W-:Y:S05]  /*0600*/  @P3 BRA `(.L_x_9) ;  /* 0x0000000000203947 */ /* 0x000fea0003800000 */
[----:B---3--:R-:W2:Y:S01]  /*0610*/  LDS R4, [UR8+0x34] ;  /* 0x00003408ff047984 */ /* 0x008ea20008000800 */
[----:B------:R-:W-:Y:S02]  /*0620*/  IMAD.MOV.U32 R5, RZ, RZ, 0x1f000000 ;  /* 0x1f000000ff057424 */ /* 0x000fe400078e00ff */
[----:B------:R-:W-:Y:S01]  /*0630*/  @!P3 IMAD.MOV.U32 R8, RZ, RZ, 0x3f ;  /* 0x0000003fff08b424 */ /* 0x000fe200078e00ff */
[----:B------:R-:W3:Y:S02]  /*0640*/  @!P3 LDS R9, [UR8+0x38] ;  /* 0x00003808ff09b984 */ /* 0x000ee40008000800 */
[----:B--2---:R-:W-:Y:S02]  /*0650*/  LOP3.LUT R4, R4, 0xff000000, R5, 0xb8, !PT ;  /* 0xff00000004047812 */ /* 0x004fe400078eb805 */
[----:B---3--:R-:W-:-:S03]  /*0660*/  @!P3 LOP3.LUT R5, R9, 0xff, R8, 0xb8, !PT ;  /* 0x000000ff0905b812 */ /* 0x008fc600078eb808 */
[----:B------:R2:W-:Y:S04]  /*0670*/  STS [UR8+0x34], R4 ;  /* 0x00003404ff007988 */ /* 0x0005e80008000808 */
[----:B------:R2:W-:Y:S02]  /*0680*/  @!P3 STS [UR8+0x38], R5 ;  /* 0x00003805ff00b988 */ /* 0x0005e40008000808 */
.L_x_9:
[----:B------:R-:W-:Y:S05]  /*0690*/  BSYNC.RECONVERGENT B0 ;  /* 0x0000000000007941 */ /* 0x000fea0003800200 */
.L_x_8:
[----:B------:R-:W-:Y:S04]  /*06a0*/  BSSY.RECONVERGENT B0, `(.L_x_10) ;  /* 0x000000a000007945 */ /* 0x000fe80003800200 */
[----:B------:R-:W-:Y:S05]  /*06b0*/  @P3 BRA `(.L_x_11) ;  /* 0x0000000000203947 */ /* 0x000fea0003800000 */
[----:B--23--:R-:W2:Y:S01]  /*06c0*/  LDS R4, [UR8+0x1c] ;  /* 0x00001c08ff047984 */ /* 0x00cea20008000800 */
[----:B------:R-:W3:Y:S03]  /*06d0*/  LDC.64 R10, c[0x0][0x3a8] ;  /* 0x0000ea00ff0a7b82 */ /* 0x000ee60000000a00 */
[----:B------:R4:W-:Y:S01]  /*06e0*/  STS [UR8+0x24], R2 ;  /* 0x00002402ff007988 */ /* 0x0009e20008000808 */
[--C-:B---3--:R-:W-:Y:S02]  /*06f0*/  SHF.R.U32.HI R9, RZ, 0x4, R11.reuse ;  /* 0x00000004ff097819 */ /* 0x108fe4000001160b */
[----:B------:R-:W-:-:S05]  /*0700*/  SHF.R.U64 R5, R10, 0x4, R11 ;  /* 0x000000040a057819 */ /* 0x000fca000000120b */
[----:B------:R4:W-:Y:S01]  /*0710*/  STS [UR8+0xc], R5 ;  /* 0x00000c05ff007988 */ /* 0x0009e20008000808 */
[----:B--2---:R-:W-:-:S05]  /*0720*/  LOP3.LUT R4, R4, 0xf, R9, 0xb8, !PT ;  /* 0x0000000f04047812 */ /* 0x004fca00078eb809 */
[----:B------:R4:W-:Y:S02]  /*0730*/  STS [UR8+0x1c], R4 ;  /* 0x00001c04ff007988 */ /* 0x0009e40008000808 */
.L_x_11:
[----:B------:R-:W-:Y:S05]  /*0740*/  BSYNC.RECONVERGENT B0 ;  /* 0x0000000000007941 */ /* 0x000fea0003800200 */
.L_x_10:
[----:B------:R-:W-:Y:S04]  /*0750*/  BSSY.RECONVERGENT B1, `(.L_x_12) ;  /* 0x000001d000017945 */ /* 0x000fe80003800200 */
[----:B------:R-:W-:Y:S04]  /*0760*/  BSSY.RELIABLE B0, `(.L_x_13) ;  /* 0x0000018000007945 */ /* 0x000fe80003800100 */
[----:B------:R-:W-:Y:S05]  /*0770*/  @P3 BRA `(.L_x_14) ;  /* 0x00000000001c3947 */ /* 0x000fea0003800000 */
[----:B--234-:R-:W2:Y:S02]  /*0780*/  LDS R4, [UR8+0x34] ;  /* 0x00003408ff047984 */ /* 0x01cea40008000800 */
[----:B--2---:R-:W-:-:S05]  /*0790*/  LOP3.LUT R4, R4, 0x7, RZ, 0xb8, !PT ;  /* 0x0000000704047812 */ /* 0x004fca00078eb8ff */
[----:B------:R2:W-:Y:S01]  /*07a0*/  STS [UR8+0x34], R4 ;  /* 0x00003404ff007988 */ /* 0x0005e20008000808 */
[----:B------:R-:W-:Y:S05]  /*07b0*/  @P3 BRA `(.L_x_15) ;  /* 0x00000000001c3947 */ /* 0x000fea0003800000 */
[----:B--2---:R-:W2:Y:S02]  /*07c0*/  LDS R4, [UR8+0x34] ;  /* 0x00003408ff047984 */ /* 0x004ea40008000800 */
[----:B--2---:R-:W-:-:S05]  /*07d0*/  LOP3.LUT R4, R4, 0x38, RZ, 0xb8, !PT ;  /* 0x0000003804047812 */ /* 0x004fca00078eb8ff */
[----:B------:R5:W-:Y:S02]  /*07e0*/  STS [UR8+0x34], R4 ;  /* 0x00003404ff007988 */ /* 0x000be40008000808 */
.L_x_14:
[----:B------:R-:W-:Y:S05]  /*07f0*/  @P3 BRA `(.L_x_16) ;  /* 0x00000000001c3947 */ /* 0x000fea0003800000 */
[----:B--2345:R-:W2:Y:S02]  /*0800*/  LDS R4, [UR8+0x8] ;  /* 0x00000808ff047984 */ /* 0x03cea40008000800 */
[----:B--2---:R-:W-:-:S05]  /*0810*/  LOP3.LUT R4, R4, 0x780, RZ, 0xb8, !PT ;  /* 0x0000078004047812 */ /* 0x004fca00078eb8ff */
[----:B------:R3:W-:Y:S02]  /*0820*/  STS [UR8+0x8], R4 ;  /* 0x00000804ff007988 */ /* 0x0007e40008000808 */
.L_x_15:
[----:B------:R-:W-:Y:S05]  /*0830*/  @P3 BRA `(.L_x_17) ;  /* 0x0000000000283947 */ /* 0x000fea0003800000 */
[----:B--23--:R-:W2:Y:S02]  /*0840*/  LDS R4, [UR8+0x8] ;  /* 0x00000808ff047984 */ /* 0x00cea40008000800 */
[----:B--2---:R-:W-:-:S05]  /*0850*/  LOP3.LUT R4, R4, 0x1800, RZ, 0xb8, !PT ;  /* 0x0000180004047812 */ /* 0x004fca00078eb8ff */
[----:B------:R2:W-:Y:S02]  /*0860*/  STS [UR8+0x8], R4 ;  /* 0x00000804ff007988 */ /* 0x0005e40008000808 */
.L_x_16:
[----:B------:R-:W-:Y:S05]  /*0870*/  @P3 BREAK.RELIABLE B0 ;  /* 0x0000000000003942 */ /* 0x000fea0003800100 */
[----:B------:R-:W-:Y:S05]  /*0880*/  @P3 BRA `(.L_x_18) ;  /* 0x0000000000243947 */ /* 0x000fea0003800000 */
[----:B--2-4-:R-:W2:Y:S01]  /*0890*/  LDS R5, [UR8+0x8] ;  /* 0x00000808ff057984 */ /* 0x014ea20008000800 */
[----:B---3-5:R-:W-:-:S05]  /*08a0*/  IMAD.MOV.U32 R4, RZ, RZ, 0x6000 ;  /* 0x00006000ff047424 */ /* 0x028fca00078e00ff */
[----:B--2---:R-:W-:-:S04]  /*08b0*/  LOP3.LUT R4, R5, 0x2000, R4, 0xd8, !PT ;  /* 0x0000200005047812 */ /* 0x004fc800078ed804 */
[----:B------:R-:W-:-:S05]  /*08c0*/  LOP3.LUT R4, R4, 0x400000, RZ, 0xb8, !PT ;  /* 0x0040000004047812 */ /* 0x000fca00078eb8ff */
[----:B------:R4:W-:Y:S02]  /*08d0*/  STS [UR8+0x8], R4 ;  /* 0x00000804ff007988 */ /* 0x0009e40008000808 */
.L_x_17:
[----:B------:R-:W-:Y:S05]  /*08e0*/  BSYNC.RELIABLE B0 ;  /* 0x0000000000007941 */ /* 0x000fea0003800100 */
.L_x_13:
[----:B--234-:R-:W2:Y:S02]  /*08f0*/  @!P3 LDS R4, [UR8+0x8] ;  /* 0x00000808ff04b984 */ /* 0x01cea40008000800 */
[----:B--2---:R-:W-:-:S05]  /*0900*/  @!P3 LOP3.LUT R4, R4, 0x8000, RZ, 0xb8, !PT ;  /* 0x000080000404b812 */ /* 0x004fca00078eb8ff */
[----:B------:R2:W-:Y:S02]  /*0910*/  @!P3 STS [UR8+0x8], R4 ;  /* 0x00000804ff00b988 */ /* 0x0005e40008000808 */
.L_x_18:
[----:B------:R-:W-:Y:S05]  /*0920*/  BSYNC.RECONVERGENT B1 ;  /* 0x0000000000017941 */ /* 0x000fea0003800200 */
.L_x_12:
[----:B------:R-:W-:Y:S05]  /*0930*/  WARPSYNC.ALL ;  /* 0x0000000000007948 */ /* 0x000fea0003800000 */
[----:B------:R-:W-:Y:S01]  /*0940*/  NOP ;  /* 0x0000000000007918 */ /* 0x000fe20000000000 */
[----:B------:R-:W-:Y:S05]  /*0950*/  @P0 BRA `(.L_x_19) ;  /* 0x0000000000300947 */ /* 0x000fea0003800000 */
[----:B--2345:R-:W2:Y:S01]  /*0960*/  S2R R4, SR_LANEID ;  /* 0x0000000000047919 */ /* 0x03cea20000000000 */
[----:B------:R-:W-:Y:S05]  /*0970*/  WARPSYNC.ALL ;  /* 0x0000000000007948 */ /* 0x000fea0003800000 */
[----:B------:R-:W-:Y:S01]  /*0980*/  NOP ;  /* 0x0000000000007918 */ /* 0x000fe20000000000 */
[----:B--2---:R-:W-:-:S05]  /*0990*/  IMAD.SHL.U32 R8, R4, 0x4, RZ ;  /* 0x0000000404087824 */ /* 0x004fca00078e00ff */
[----:B------:R-:W2:Y:S01]  /*09a0*/  LDS R9, [R8+UR8] ;  /* 0x0000000808097984 */ /* 0x000ea20008000800 */
[----:B------:R-:W-:-:S05]  /*09b0*/  IADD3 R4, P1, PT, R8, UR6, RZ ;  /* 0x0000000608047c10 */ /* 0x000fca000ff3e0ff */
[----:B------:R-:W-:-:S05]  /*09c0*/  IMAD.X R5, RZ, RZ, UR7, P1 ;  /* 0x00000007ff057e24 */ /* 0x000fca00088e06ff */
[----:B--2---:R2:W3:Y:S01]  /*09d0*/  ATOMG.E.EXCH.STRONG.GPU PT, RZ, [R4], R9 ;  /* 0x0000000904ff73a8 */ /* 0x0044e200041ee100 */
[----:B------:R-:W-:-:S04]  /*09e0*/  DEPBAR {5,4,3,2,1,0} ;  /* 0x0000003f0000791a */ /* 0x000fc80000000000 */
[----:B------:R-:W4:Y:S02]  /*09f0*/  CCTL.E.C.LDCU.IV.DEEP [UR6] ;  /* 0x0000000006007540 */ /* 0x000f240009c08000 */
[----:B----4-:R2:W-:Y:S01]  /*0a00*/  UTMACCTL.IV [UR6] ;  /* 0x00000000060079b9 */ /* 0x0105e20008000000 */
[----:B------:R-:W-:Y:S01]  /*0a10*/  NOP ;  /* 0x0000000000007918 */ /* 0x000fe20000000000 */
.L_x_19:
[----:B------:R-:W-:Y:S05]  /*0a20*/  @P0 BRA `(.L_x_20) ;  /* 0x00000000000c0947 */ /* 0x000fea0003800000 */
[----:B------:R0:W-:Y:S01]  /*0a30*/  UTMACMDFLUSH ;  /* 0x00000000000079b7 */ /* 0x0001e20000000000 */
[----:B------:R-:W-:Y:S05]  /*0a40*/  @P0 BRA `(.L_x_20) ;  /* 0x0000000000040947 */ /* 0x000fea0003800000 */
[----:B------:R-:W-:-:S04]  /*0a50*/  DEPBAR.LE SB0, 0x0 ;  /* 0x000080000000791a */ /* 0x000fc80000000000 */
.L_x_20:
[----:B------:R-:W-:Y:S05]  /*0a60*/  WARPSYNC.ALL ;  /* 0x0000000000007948 */ /* 0x000fea0003800000 */
[----:B------:R-:W-:Y:S01]  /*0a70*/  NOP ;  /* 0x0000000000007918 */ /* 0x000fe20000000000 */
[----:B---3--:R-:W-:Y:S06]  /*0a80*/  BAR.SYNC.DEFER_BLOCKING 0x0 ;  /* 0x0000000000007b1d */ /* 0x008fec0000010000 */
[----:B------:R-:W-:Y:S02]  /*0a90*/  BSSY.RECONVERGENT B1, `(.L_x_21) ;  /* 0x000000b000017945 */ /* 0x000fe40003800200 */
[----:B------:R-:W-:Y:S06]  /*0aa0*/  BAR.SYNC.DEFER_BLOCKING 0x0 ;  /* 0x0000000000007b1d */ /* 0x000fec0000010000 */
[----:B------:R3:W-:Y:S01]  /*0ab0*/  @!P0 STS [R3], RZ ;  /* 0x000000ff03008388 */ /* 0x0007e20000000800 */
[----:B------:R-:W-:Y:S01]  /*0ac0*/  NOP ;  /* 0x0000000000007918 */ /* 0x000fe20000000000 */
[----:B------:R-:W-:Y:S05]  /*0ad0*/  @P3 BRA `(.L_x_22) ;  /* 0x0000000000183947 */ /* 0x000fea0003800000 */
[----:B--2-45:R-:W2:Y:S01]  /*0ae0*/  LDS R4, [UR8+0x8] ;  /* 0x00000808ff047984 */ /* 0x034ea20008000800 */
[----:B------:R-:W4:Y:S01]  /*0af0*/  LDC.64 R8, c[0x0][0x388] ;  /* 0x0000e200ff087b82 */ /* 0x000f220000000a00 */
[----:B------:R-:W-:Y:S02]  /*0b00*/  IMAD.MOV.U32 R5, RZ, RZ, 0x70 ;  /* 0x00000070ff057424 */ /* 0x000fe400078e00ff */
[----:B----4-:R4:W-:Y:S03]  /*0b10*/  STS.64 [UR8], R8 ;  /* 0x00000008ff007988 */ /* 0x0109e60008000a08 */
[----:B--2---:R-:W-:-:S05]  /*0b20*/  LOP3.LUT R4, R4, 0x10, R5, 0xd8, !PT ;  /* 0x0000001004047812 */ /* 0x004fca00078ed805 */
[----:B------:R4:W-:Y:S02]  /*0b30*/  STS [UR8+0x8], R4 ;  /* 0x00000804ff007988 */ /* 0x0009e40008000808 */
.L_x_22:
[----:B--2---:R-:W-:Y:S05]  /*0b40*/  BSYNC.RECONVERGENT B1 ;  /* 0x0000000000017941 */ /* 0x004fea0003800200 */
.L_x_21:
[----:B------:R-:W-:Y:S04]  /*0b50*/  BSSY.RECONVERGENT B2, `(.L_x_23) ;  /* 0x000000f000027945 */ /* 0x000fe80003800200 */
[----:B------:R-:W-:Y:S04]  /*0b60*/  BSSY.RELIABLE B1, `(.L_x_24) ;  /* 0x000000c000017945 */ /* 0x000fe80003800100 */
[----:B------:R-:W-:Y:S05]  /*0b70*/  @P3 BRA `(.L_x_25) ;  /* 0x0000000000283947 */ /* 0x000fea0003800000 */
[----:B----45:R-:W2:Y:S01]  /*0b80*/  LDS R4, [UR8+0x34] ;  /* 0x00003408ff047984 */ /* 0x030ea20008000800 */
[----:B------:R-:W-:Y:S01]  /*0b90*/  IMAD.MOV.U32 R5, RZ, RZ, 0x1f000000 ;  /* 0x1f000000ff057424 */ /* 0x000fe200078e00ff */
[----:B------:R-:W-:Y:S05]  /*0ba0*/  @P3 BREAK.RELIABLE B1 ;  /* 0x0000000000013942 */ /* 0x000fea0003800100 */
[----:B--2---:R-:W-:-:S05]  /*0bb0*/  LOP3.LUT R4, R4, 0xff000000, R5, 0xb8, !PT ;  /* 0xff00000004047812 */ /* 0x004fca00078eb805 */
[----:B------:R2:W-:Y:S01]  /*0bc0*/  STS [UR8+0x34], R4 ;  /* 0x00003404ff007988 */ /* 0x0005e20008000808 */
[----:B------:R-:W-:Y:S05]  /*0bd0*/  @P3 BRA `(.L_x_26) ;  /* 0x0000000000183947 */ /* 0x000fea0003800000 */
[----:B------:R-:W4:Y:S01]  /*0be0*/  LDS R5, [UR8+0x38] ;  /* 0x00003808ff057984 */ /* 0x000f220008000800 */
[----:B--2---:R-:W-:-:S05]  /*0bf0*/  IMAD.MOV.U32 R4, RZ, RZ, 0x7f ;  /* 0x0000007fff047424 */ /* 0x004fca00078e00ff */
[----:B----4-:R-:W-:-:S05]  /*0c00*/  LOP3.LUT R4, R5, 0xff, R4, 0xb8, !PT ;  /* 0x000000ff05047812 */ /* 0x010fca00078eb804 */
[----:B------:R2:W-:Y:S02]  /*0c10*/  STS [UR8+0x38], R4 ;  /* 0x00003804ff007988 */ /* 0x0005e40008000808 */
.L_x_25:
[----:B------:R-:W-:Y:S05]  /*0c20*/  BSYNC.RELIABLE B1 ;  /* 0x0000000000017941 */ /* 0x000fea0003800100 */
.L_x_24:
[----:B------:R2:W-:Y:S02]  /*0c30*/  @!P3 STS [UR8+0x20], R6 ;  /* 0x00002006ff00b988 */ /* 0x0005e40008000808 */
.L_x_26:
[----:B------:R-:W-:Y:S05]  /*0c40*/  BSYNC.RECONVERGENT B2 ;  /* 0x0000000000027941 */ /* 0x000fea0003800200 */
.L_x_23:
[----:B------:R-:W-:Y:S05]  /*0c50*/  WARPSYNC.ALL ;  /* 0x0000000000007948 */ /* 0x000fea0003800000 */
[----:B------:R-:W-:Y:S01]  /*0c60*/  NOP ;  /* 0x0000000000007918 */ /* 0x000fe20000000000 */
[----:B--2---:R-:W2:Y:S01]  /*0c70*/  LDC R6, c[0x0][0x39c] ;  /* 0x0000e700ff067b82 */ /* 0x004ea20000000800 */
[----:B------:R-:W-:Y:S01]  /*0c80*/  BSSY.RECONVERGENT B2, `(.L_x_27) ;  /* 0x000000b000027945 */ /* 0x000fe20003800200 */
[----:B--2---:R-:W-:-:S03]  /*0c90*/  VIADD R6, R6, 0xffffffff ;  /* 0xffffffff06067836 */ /* 0x004fc60000000000 */
[----:B------:R-:W-:Y:S05]  /*0ca0*/  @P3 BRA `(.L_x_28) ;  /* 0x0000000000203947 */ /* 0x000fea0003800000 */
[----:B----45:R-:W2:Y:S01]  /*0cb0*/  LDS R4, [UR8+0x1c] ;  /* 0x00001c08ff047984 */ /* 0x030ea20008000800 */
[----:B------:R-:W4:Y:S03]  /*0cc0*/  LDC.64 R10, c[0x0][0x3b0] ;  /* 0x0000ec00ff0a7b82 */ /* 0x000f260000000a00 */
[----:B------:R5:W-:Y:S01]  /*0cd0*/  STS [UR8+0x24], R6 ;  /* 0x00002406ff007988 */ /* 0x000be20008000808 */
[--C-:B----4-:R-:W-:Y:S02]  /*0ce0*/  SHF.R.U32.HI R9, RZ, 0x4, R11.reuse ;  /* 0x00000004ff097819 */ /* 0x110fe4000001160b */
[----:B------:R-:W-:-:S05]  /*0cf0*/  SHF.R.U64 R5, R10, 0x4, R11 ;  /* 0x000000040a057819 */ /* 0x000fca000000120b */
[----:B------:R5:W-:Y:S01]  /*0d00*/  STS [UR8+0xc], R5 ;  /* 0x00000c05ff007988 */ /* 0x000be20008000808 */
[----:B--2---:R-:W-:-:S05]  /*0d10*/  LOP3.LUT R4, R4, 0xf, R9, 0xb8, !PT ;  /* 0x0000000f04047812 */ /* 0x004fca00078eb809 */
[----:B------:R5:W-:Y:S02]  /*0d20*/  STS [UR8+0x1c], R4 ;  /* 0x00001c04ff007988 */ /* 0x000be40008000808 */
.L_x_28:
[----:B------:R-:W-:Y:S05]  /*0d30*/  BSYNC.RECONVERGENT B2 ;  /* 0x0000000000027941 */ /* 0x000fea0003800200 */
.L_x_27:
[----:B------:R-:W-:Y:S04]  /*0d40*/  BSSY.RECONVERGENT B3, `(.L_x_29) ;  /* 0x000001d000037945 */ /* 0x000fe80003800200 */
[----:B------:R-:W-:Y:S04]  /*0d50*/  BSSY.RELIABLE B2, `(.L_x_30) ;  /* 0x0000018000027945 */ /* 0x000fe80003800100 */
[----:B------:R-:W-:Y:S05]  /*0d60*/  @P3 BRA `(.L_x_31) ;  /* 0x00000000001c3947 */ /* 0x000fea0003800000 */
[----:B----45:R-:W2:Y:S02]  /*0d70*/  LDS R4, [UR8+0x34] ;  /* 0x00003408ff047984 */ /* 0x030ea40008000800 */
[----:B--2---:R-:W-:-:S05]  /*0d80*/  LOP3.LUT R4, R4, 0x7, RZ, 0xb8, !PT ;  /* 0x0000000704047812 */ /* 0x004fca00078eb8ff */
[----:B------:R2:W-:Y:S01]  /*0d90*/  STS [UR8+0x34], R4 ;  /* 0x00003404ff007988 */ /* 0x0005e20008000808 */
[----:B------:R-:W-:Y:S05]  /*0da0*/  @P3 BRA `(.L_x_32) ;  /* 0x00000000001c3947 */ /* 0x000fea0003800000 */
[----:B--2---:R-:W2:Y:S02]  /*0db0*/  LDS R4, [UR8+0x34] ;  /* 0x00003408ff047984 */ /* 0x004ea40008000800 */
[----:B--2---:R-:W-:-:S05]  /*0dc0*/  LOP3.LUT R4, R4, 0x38, RZ, 0xb8, !PT ;  /* 0x0000003804047812 */ /* 0x004fca00078eb8ff */
[----:B------:R2:W-:Y:S02]  /*0dd0*/  STS [UR8+0x34], R4 ;  /* 0x00003404ff007988 */ /* 0x0005e40008000808 */
.L_x_31:
[----:B------:R-:W-:Y:S05]  /*0de0*/  @P3 BRA `(.L_x_33) ;  /* 0x00000000001c3947 */ /* 0x000fea0003800000 */
[----:B--2-45:R-:W2:Y:S02]  /*0df0*/  LDS R4, [UR8+0x8] ;  /* 0x00000808ff047984 */ /* 0x034ea40008000800 */
[----:B--2---:R-:W-:-:S05]  /*0e00*/  LOP3.LUT R4, R4, 0x780, RZ, 0xb8, !PT ;  /* 0x0000078004047812 */ /* 0x004fca00078eb8ff */
[----:B------:R4:W-:Y:S02]  /*0e10*/  STS [UR8+0x8], R4 ;  /* 0x00000804ff007988 */ /* 0x0009e40008000808 */
.L_x_32:
[----:B------:R-:W-:Y:S05]  /*0e20*/  @P3 BRA `(.L_x_34) ;  /* 0x0000000000283947 */ /* 0x000fea0003800000 */
[----:B--2-4-:R-:W2:Y:S02]  /*0e30*/  LDS R4, [UR8+0x8] ;  /* 0x00000808ff047984 */ /* 0x014ea40008000800 */
[----:B--2---:R-:W-:-:S05]  /*0e40*/  LOP3.LUT R4, R4, 0x1800, RZ, 0xb8, !PT ;  /* 0x0000180004047812 */ /* 0x004fca00078eb8ff */
[----:B------:R2:W-:Y:S02]  /*0e50*/  STS [UR8+0x8], R4 ;  /* 0x00000804ff007988 */ /* 0x0005e40008000808 */
.L_x_33:
[----:B------:R-:W-:Y:S05]  /*0e60*/  @P3 BREAK.RELIABLE B2 ;  /* 0x0000000000023942 */ /* 0x000fea0003800100 */
[----:B------:R-:W-:Y:S05]  /*0e70*/  @P3 BRA `(.L_x_35) ;  /* 0x0000000000243947 */ /* 0x000fea0003800000 */
[----:B--2-45:R-:W2:Y:S01]  /*0e80*/  LDS R4, [UR8+0x8] ;  /* 0x00000808ff047984 */ /* 0x034ea20008000800 */
[----:B------:R-:W-:-:S05]  /*0e90*/  IMAD.MOV.U32 R5, RZ, RZ, 0x6000 ;  /* 0x00006000ff057424 */ /* 0x000fca00078e00ff */
[----:B--2---:R-:W-:-:S04]  /*0ea0*/  LOP3.LUT R4, R4, 0x2000, R5, 0xd8, !PT ;  /* 0x0000200004047812 */ /* 0x004fc800078ed805 */
[----:B------:R-:W-:-:S05]  /*0eb0*/  LOP3.LUT R4, R4, 0x400000, RZ, 0xb8, !PT ;  /* 0x0040000004047812 */ /* 0x000fca00078eb8ff */
[----:B------:R5:W-:Y:S02]  /*0ec0*/  STS [UR8+0x8], R4 ;  /* 0x00000804ff007988 */ /* 0x000be40008000808 */
.L_x_34:
[----:B------:R-:W-:Y:S05]  /*0ed0*/  BSYNC.RELIABLE B2 ;  /* 0x0000000000027941 */ /* 0x000fea0003800100 */
.L_x_30:
[----:B--2-45:R-:W2:Y:S02]  /*0ee0*/  @!P3 LDS R4, [UR8+0x8] ;  /* 0x00000808ff04b984 */ /* 0x034ea40008000800 */
[----:B--2---:R-:W-:-:S05]  /*0ef0*/  @!P3 LOP3.LUT R4, R4, 0x8000, RZ, 0xb8, !PT ;  /* 0x000080000404b812 */ /* 0x004fca00078eb8ff */
[----:B------:R2:W-:Y:S02]  /*0f00*/  @!P3 STS [UR8+0x8], R4 ;  /* 0x00000804ff00b988 */ /* 0x0005e40008000808 */
.L_x_35:
[----:B------:R-:W-:Y:S05]  /*0f10*/  BSYNC.RECONVERGENT B3 ;  /* 0x0000000000037941 */ /* 0x000fea0003800200 */
.L_x_29:
[----:B------:R-:W-:Y:S05]  /*0f20*/  WARPSYNC.ALL ;  /* 0x0000000000007948 */ /* 0x000fea0003800000 */
[----:B------:R-:W-:Y:S01]  /*0f30*/  NOP ;  /* 0x0000000000007918 */ /* 0x000fe20000000000 */
[----:B------:R-:W-:-:S04]  /*0f40*/  UIADD3 UR5, UPT, UPT, UR4, 0x80, URZ ;  /* 0x0000008004057890 */ /* 0x000fc8000fffe0ff */
[----:B------:R-:W-:-:S04]  /*0f50*/  UIADD3 UR16, UP0, UPT, UR5, UR12, URZ ;  /* 0x0000000c05107290 */ /* 0x000fc8000ff1e0ff */
[----:B------:R-:W-:Y:S01]  /*0f60*/  ULEA.HI.X.SX32 UR17, UR5, UR13, 0x1, UP0 ;  /* 0x0000000d05117291 */ /* 0x000fe200080f0eff */
[----:B------:R-:W-:Y:S11]  /*0f70*/  @P0 BRA `(.L_x_36) ;  /* 0x0000000000300947 */ /* 0x000ff60003800000 */
[----:B--2-45:R-:W2:Y:S01]  /*0f80*/  S2R R4, SR_LANEID ;  /* 0x0000000000047919 */ /* 0x034ea20000000000 */
[----:B------:R-:W-:Y:S05]  /*0f90*/  WARPSYNC.ALL ;  /* 0x0000000000007948 */ /* 0x000fea0003800000 */
[----:B------:R-:W-:Y:S01]  /*0fa0*/  NOP ;  /* 0x0000000000007918 */ /* 0x000fe20000000000 */
[----:B--2---:R-:W-:-:S05]  /*0fb0*/  IMAD.SHL.U32 R8, R4, 0x4, RZ ;  /* 0x0000000404087824 */ /* 0x004fca00078e00ff */
[----:B------:R-:W2:Y:S01]  /*0fc0*/  LDS R9, [R8+UR8] ;  /* 0x0000000808097984 */ /* 0x000ea20008000800 */
[----:B------:R-:W-:-:S05]  /*0fd0*/  IADD3 R4, P1, PT, R8, UR16, RZ ;  /* 0x0000001008047c10 */ /* 0x000fca000ff3e0ff */
[----:B------:R-:W-:-:S05]  /*0fe0*/  IMAD.X R5, RZ, RZ, UR17, P1 ;  /* 0x00000011ff057e24 */ /* 0x000fca00088e06ff */
[----:B--2---:R2:W4:Y:S01]  /*0ff0*/  ATOMG.E.EXCH.STRONG.GPU PT, RZ, [R4], R9 ;  /* 0x0000000904ff73a8 */ /* 0x00452200041ee100 */
[----:B------:R-:W-:-:S04]  /*1000*/  DEPBAR {5,4,3,2,1,0} ;  /* 0x0000003f0000791a */ /* 0x000fc80000000000 */
[----:B------:R-:W5:Y:S02]  /*1010*/  CCTL.E.C.LDCU.IV.DEEP [UR16] ;  /* 0x0000000010007540 */ /* 0x000f640009c08000 */
[----:B-----5:R2:W-:Y:S01]  /*1020*/  UTMACCTL.IV [UR16] ;  /* 0x00000000100079b9 */ /* 0x0205e20008000000 */
[----:B------:R-:W-:Y:S01]  /*1030*/  NOP ;  /* 0x0000000000007918 */ /* 0x000fe20000000000 */
.L_x_36:
[----:B------:R-:W-:Y:S05]  /*1040*/  @P0 BRA `(.L_x_37) ;  /* 0x00000000000c0947 */ /* 0x000fea0003800000 */
[----:B------:R0:W-:Y:S01]  /*1050*/  UTMACMDFLUSH ;  /* 0x00000000000079b7 */ /* 0x0001e20000000000 */
[----:B------:R-:W-:Y:S05]  /*1060*/  @P0 BRA `(.L_x_37) ;  /* 0x0000000000040947 */ /* 0x000fea0003800000 */
[----:B------:R-:W-:-:S04]  /*1070*/  DEPBAR.LE SB0, 0x0 ;  /* 0x000080000000791a */ /* 0x000fc80000000000 */
.L_x_37:
[----:B------:R-:W-:Y:S05]  /*1080*/  WARPSYNC.ALL ;  /* 0x0000000000007948 */ /* 0x000fea0003800000 */
[----:B------:R-:W-:Y:S01]  /*1090*/  NOP ;  /* 0x0000000000007918 */ /* 0x000fe20000000000 */
[----:B----4-:R-:W-:Y:S06]  /*10a0*/  BAR.SYNC.DEFER_BLOCKING 0x0 ;  /* 0x0000000000007b1d */ /* 0x010fec0000010000 */
[----:B------:R-:W-:Y:S02]  /*10b0*/  BSSY.RECONVERGENT B3, `(.L_x_38) ;  /* 0x000000b000037945 */ /* 0x000fe40003800200 */
[----:B------:R-:W-:Y:S06]  /*10c0*/  BAR.SYNC.DEFER_BLOCKING 0x0 ;  /* 0x0000000000007b1d */ /* 0x000fec0000010000 */
[----:B------:R4:W-:Y:S01]  /*10d0*/  @!P0 STS [R3], RZ ;  /* 0x000000ff03008388 */ /* 0x0009e20000000800 */
[----:B------:R-:W-:Y:S01]  /*10e0*/  NOP ;  /* 0x0000000000007918 */ /* 0x000fe20000000000 */
[----:B------:R-:W-:Y:S05]  /*10f0*/  @P3 BRA `(.L_x_39) ;  /* 0x0000000000183947 */ /* 0x000fea0003800000 */
[----:B---34-:R-:W3:Y:S01]  /*1100*/  LDS R3, [UR8+0x8] ;  /* 0x00000808ff037984 */ /* 0x018ee20008000800 */
[----:B--2---:R-:W2:Y:S01]  /*1110*/  LDC.64 R8, c[0x0][0x390] ;  /* 0x0000e400ff087b82 */ /* 0x004ea20000000a00 */
[----:B-----5:R-:W-:Y:S02]  /*1120*/  IMAD.MOV.U32 R4, RZ, RZ, 0x70 ;  /* 0x00000070ff047424 */ /* 0x020fe400078e00ff */
[----:B--2---:R2:W-:Y:S03]  /*1130*/  STS.64 [UR8], R8 ;  /* 0x00000008ff007988 */ /* 0x0045e60008000a08 */
[----:B---3--:R-:W-:-:S05]  /*1140*/  LOP3.LUT R3, R3, 0x10, R4, 0xd8, !PT ;  /* 0x0000001003037812 */ /* 0x008fca00078ed804 */
[----:B------:R2:W-:Y:S02]  /*1150*/  STS [UR8+0x8], R3 ;  /* 0x00000803ff007988 */ /* 0x0005e40008000808 */
.L_x_39:
[----:B--2---:R-:W-:Y:S05]  /*1160*/  BSYNC.RECONVERGENT B3 ;  /* 0x0000000000037941 */ /* 0x004fea0003800200 */
.L_x_38:
[----:B------:R-:W-:Y:S04]  /*1170*/  BSSY.RECONVERGENT B4, `(.L_x_40) ;  /* 0x0000033000047945 */ /* 0x000fe80003800200 */
[----:B------:R-:W-:Y:S04]  /*1180*/  BSSY.RELIABLE B3, `(.L_x_41) ;  /* 0x000002e000037945 */ /* 0x000fe80003800100 */
[----:B------:R-:W-:Y:S05]  /*1190*/  @P3 BRA `(.L_x_42) ;  /* 0x0000000000243947 */ /* 0x000fea0003800000 */
[----:B---34-:R-:W2:Y:S01]  /*11a0*/  LDS R3, [UR8+0x34] ;  /* 0x00003408ff037984 */ /* 0x018ea20008000800 */
[----:B-----5:R-:W-:-:S05]  /*11b0*/  IMAD.MOV.U32 R4, RZ, RZ, 0x7f000000 ;  /* 0x7f000000ff047424 */ /* 0x020fca00078e00ff */
[----:B--2---:R-:W-:-:S05]  /*11c0*/  LOP3.LUT R3, R3, 0xff000000, R4, 0xb8, !PT ;  /* 0xff00000003037812 */ /* 0x004fca00078eb804 */
[----:B------:R2:W-:Y:S01]  /*11d0*/  STS [UR8+0x34], R3 ;  /* 0x00003403ff007988 */ /* 0x0005e20008000808 */
[----:B------:R-:W-:Y:S05]  /*11e0*/  @P3 BRA `(.L_x_43) ;  /* 0x0000000000183947 */ /* 0x000fea0003800000 */
[----:B--2---:R-:W2:Y:S01]  /*11f0*/  LDS R3, [UR8+0x38] ;  /* 0x00003808ff037984 */ /* 0x004ea20008000800 */
[----:B------:R-:W-:-:S05]  /*1200*/  IMAD.MOV.U32 R4, RZ, RZ, 0x3f ;  /* 0x0000003fff047424 */ /* 0x000fca00078e00ff */
[----:B--2---:R-:W-:-:S05]  /*1210*/  LOP3.LUT R3, R3, 0xff, R4, 0xb8, !PT ;  /* 0x000000ff03037812 */ /* 0x004fca00078eb804 */
[----:B------:R2:W-:Y:S02]  /*1220*/  STS [UR8+0x38], R3 ;  /* 0x00003803ff007988 */ /* 0x0005e40008000808 */
.L_x_42:
[----:B------:R-:W-:Y:S05]  /*1230*/  @P3 BRA `(.L_x_44) ;  /* 0x00000000000c3947 */ /* 0x000fea0003800000 */
[----:B------:R2:W-:Y:S02]  /*1240*/  STS [UR8+0x20], R6 ;  /* 0x00002006ff007988 */ /* 0x0005e40008000808 */
.L_x_43:
[----:B------:R-:W-:Y:S05]  /*1250*/  @P3 BRA `(.L_x_45) ;  /* 0x0000000000243947 */ /* 0x000fea0003800000 */
[----:B------:R2:W-:Y:S02]  /*1260*/  STS [UR8+0x24], R2 ;  /* 0x00002402ff007988 */ /* 0x0005e40008000808 */
.L_x_44:
[----:B------:R-:W-:Y:S05]  /*1270*/  @P3 BRA `(.L_x_46) ;  /* 0x00000000002c3947 */ /* 0x000fea0003800000 */
[----:B--2---:R-:W2:Y:S01]  /*1280*/  LDS R2, [UR8+0x1c] ;  /* 0x00001c08ff027984 */ /* 0x004ea20008000800 */
[----:B------:R-:W3:Y:S02]  /*1290*/  LDC.64 R8, c[0x0][0x3b8] ;  /* 0x0000ee00ff087b82 */ /* 0x000ee40000000a00 */
[--C-:B---3-5:R-:W-:Y:S02]  /*12a0*/  SHF.R.U32.HI R5, RZ, 0x4, R9.reuse ;  /* 0x00000004ff057819 */ /* 0x128fe40000011609 */
[----:B----4-:R-:W-:-:S05]  /*12b0*/  SHF.R.U64 R3, R8, 0x4, R9 ;  /* 0x0000000408037819 */ /* 0x010fca0000001209 */
[----:B------:R3:W-:Y:S01]  /*12c0*/  STS [UR8+0xc], R3 ;  /* 0x00000c03ff007988 */ /* 0x0007e20008000808 */
[----:B--2---:R-:W-:-:S05]  /*12d0*/  LOP3.LUT R2, R2, 0xf, R5, 0xb8, !PT ;  /* 0x0000000f02027812 */ /* 0x004fca00078eb805 */
[----:B------:R3:W-:Y:S02]  /*12e0*/  STS [UR8+0x1c], R2 ;  /* 0x00001c02ff007988 */ /* 0x0007e40008000808 */
.L_x_45:
[----:B------:R-:W-:Y:S05]  /*12f0*/  @P3 BRA `(.L_x_47) ;  /* 0x00000000001c3947 */ /* 0x000fea0003800000 */
[----:B---3--:R-:W3:Y:S02]  /*1300*/  LDS R2, [UR8+0x34] ;  /* 0x00003408ff027984 */ /* 0x008ee40008000800 */
[----:B---3--:R-:W-:-:S05]  /*1310*/  LOP3.LUT R2, R2, 0x7, RZ, 0xb8, !PT ;  /* 0x0000000702027812 */ /* 0x008fca00078eb8ff */
[----:B------:R3:W-:Y:S02]  /*1320*/  STS [UR8+0x34], R2 ;  /* 0x00003402ff007988 */ /* 0x0007e40008000808 */
.L_x_46:
[----:B------:R-:W-:Y:S05]  /*1330*/  @P3 BRA `(.L_x_48) ;  /* 0x00000000001c3947 */ /* 0x000fea0003800000 */
[----:B--23--:R-:W2:Y:S02]  /*1340*/  LDS R2, [UR8+0x34] ;  /* 0x00003408ff027984 */ /* 0x00cea40008000800 */
[----:B--2---:R-:W-:-:S05]  /*1350*/  LOP3.LUT R2, R2, 0x38, RZ, 0xb8, !PT ;  /* 0x0000003802027812 */ /* 0x004fca00078eb8ff */
[----:B------:R2:W-:Y:S02]  /*1360*/  STS [UR8+0x34], R2 ;  /* 0x00003402ff007988 */ /* 0x0005e40008000808 */
.L_x_47:
[----:B------:R-:W-:Y:S05]  /*1370*/  @P3 BRA `(.L_x_49) ;  /* 0x00000000001c3947 */ /* 0x000fea0003800000 */
[----:B--23--:R-:W2:Y:S02]  /*1380*/  LDS R2, [UR8+0x8] ;  /* 0x00000808ff027984 */ /* 0x00cea40008000800 */
[----:B--2---:R-:W-:-:S05]  /*1390*/  LOP3.LUT R2, R2, 0x780, RZ, 0xb8, !PT ;  /* 0x0000078002027812 */ /* 0x004fca00078eb8ff */
[----:B------:R2:W-:Y:S02]  /*13a0*/  STS [UR8+0x8], R2 ;  /* 0x00000802ff007988 */ /* 0x0005e40008000808 */
.L_x_48:
[----:B------:R-:W-:Y:S05]  /*13b0*/  @P3 BRA `(.L_x_50) ;  /* 0x0000000000283947 */ /* 0x000fea0003800000 */
[----:B--23--:R-:W2:Y:S02]  /*13c0*/  LDS R2, [UR8+0x8] ;  /* 0x00000808ff027984 */ /* 0x00cea40008000800 */
[----:B--2---:R-:W-:-:S05]  /*13d0*/  LOP3.LUT R2, R2, 0x1800, RZ, 0xb8, !PT ;  /* 0x0000180002027812 */ /* 0x004fca00078eb8ff */
[----:B------:R2:W-:Y:S02]  /*13e0*/  STS [UR8+0x8], R2 ;  /* 0x00000802ff007988 */ /* 0x0005e40008000808 */
.L_x_49:
[----:B------:R-:W-:Y:S05]  /*13f0*/  @P3 BREAK.RELIABLE B3 ;  /* 0x0000000000033942 */ /* 0x000fea0003800100 */
[----:B------:R-:W-:Y:S05]  /*1400*/  @P3 BRA `(.L_x_51) ;  /* 0x0000000000243947 */ /* 0x000fea0003800000 */
[----:B--23--:R-:W2:Y:S01]  /*1410*/  LDS R2, [UR8+0x8] ;  /* 0x00000808ff027984 */ /* 0x00cea20008000800 */
[----:B----4-:R-:W-:-:S05]  /*1420*/  IMAD.MOV.U32 R3, RZ, RZ, 0x6000 ;  /* 0x00006000ff037424 */ /* 0x010fca00078e00ff */
[----:B--2---:R-:W-:-:S04]  /*1430*/  LOP3.LUT R2, R2, 0x6000, R3, 0xd8, !PT ;  /* 0x0000600002027812 */ /* 0x004fc800078ed803 */
[----:B------:R-:W-:-:S05]  /*1440*/  LOP3.LUT R2, R2, 0x400000, RZ, 0xb8, !PT ;  /* 0x0040000002027812 */ /* 0x000fca00078eb8ff */
[----:B------:R2:W-:Y:S02]  /*1450*/  STS [UR8+0x8], R2 ;  /* 0x00000802ff007988 */ /* 0x0005e40008000808 */
.L_x_50:
[----:B------:R-:W-:Y:S05]  /*1460*/  BSYNC.RELIABLE B3 ;  /* 0x0000000000037941 */ /* 0x000fea0003800100 */
.L_x_41:
[----:B--23--:R-:W2:Y:S02]  /*1470*/  @!P3 LDS R2, [UR8+0x8] ;  /* 0x00000808ff02b984 */ /* 0x00cea40008000800 */
[----:B--2---:R-:W-:-:S05]  /*1480*/  @!P3 LOP3.LUT R2, R2, 0x8000, RZ, 0xb8, !PT ;  /* 0x000080000202b812 */ /* 0x004fca00078eb8ff */
[----:B------:R2:W-:Y:S02]  /*1490*/  @!P3 STS [UR8+0x8], R2 ;  /* 0x00000802ff00b988 */ /* 0x0005e40008000808 */
.L_x_51:
[----:B------:R-:W-:Y:S05]  /*14a0*/  BSYNC.RECONVERGENT B4 ;  /* 0x0000000000047941 */ /* 0x000fea0003800200 */
.L_x_40:
[----:B------:R-:W-:Y:S05]  /*14b0*/  WARPSYNC.ALL ;  /* 0x0000000000007948 */ /* 0x000fea0003800000 */
[----:B------:R-:W-:Y:S01]  /*14c0*/  NOP ;  /* 0x0000000000007918 */ /* 0x000fe20000000000 */
[----:B------:R-:W-:-:S04]  /*14d0*/  UIADD3 UR4, UPT, UPT, UR4, 0x100, URZ ;  /* 0x0000010004047890 */ /* 0x000fc8000fffe0ff */
[----:B------:R-:W-:-:S04]  /*14e0*/  UIADD3 UR19, UP0, UPT, UR4, UR12, URZ ;  /* 0x0000000c04137290 */ /* 0x000fc8000ff1e0ff */
[----:B------:R-:W-:Y:S01]  /*14f0*/  ULEA.HI.X.SX32 UR24, UR4, UR13, 0x1, UP0 ;  /* 0x0000000d04187291 */ /* 0x000fe200080f0eff */
[----:B------:R-:W-:Y:S11]  /*1500*/  @P0 BRA `(.L_x_52) ;  /* 0x0000000000380947 */ /* 0x000ff60003800000 */
[----:B--23--:R-:W2:Y:S01]  /*1510*/  S2R R2, SR_LANEID ;  /* 0x0000000000027919 */ /* 0x00cea20000000000 */
[----:B------:R-:W-:Y:S05]  /*1520*/  WARPSYNC.ALL ;  /* 0x0000000000007948 */ /* 0x000fea0003800000 */
[----:B------:R-:W-:Y:S01]  /*1530*/  NOP ;  /* 0x0000000000007918 */ /* 0x000fe20000000000 */
[----:B--2--5:R-:W-:-:S05]  /*1540*/  IMAD.SHL.U32 R4, R2, 0x4, RZ ;  /* 0x0000000402047824 */ /* 0x024fca00078e00ff */
[----:B------:R-:W2:Y:S01]  /*1550*/  LDS R5, [R4+UR8] ;  /* 0x0000000804057984 */ /* 0x000ea20008000800 */
[----:B------:R-:W-:Y:S01]  /*1560*/  IADD3 R2, P1, PT, R4, UR19, RZ ;  /* 0x0000001304027c10 */ /* 0x000fe2000ff3e0ff */
[----:B------:R-:W-:-:S04]  /*1570*/  UMOV UR4, UR19 ;  /* 0x0000001300047c82 */ /* 0x000fc80008000000 */
[----:B----4-:R-:W-:Y:S01]  /*1580*/  IMAD.X R3, RZ, RZ, UR24, P1 ;  /* 0x00000018ff037e24 */ /* 0x010fe200088e06ff */
[----:B------:R-:W-:-:S04]  /*1590*/  UMOV UR5, UR24 ;  /* 0x0000001800057c82 */ /* 0x000fc80008000000 */
[----:B--2---:R2:W3:Y:S01]  /*15a0*/  ATOMG.E.EXCH.STRONG.GPU PT, RZ, [R2], R5 ;  /* 0x0000000502ff73a8 */ /* 0x0044e200041ee100 */
[----:B------:R-:W-:-:S04]  /*15b0*/  DEPBAR {5,4,3,2,1,0} ;  /* 0x0000003f0000791a */ /* 0x000fc80000000000 */
[----:B------:R-:W4:Y:S02]  /*15c0*/  CCTL.E.C.LDCU.IV.DEEP [UR4] ;  /* 0x0000000004007540 */ /* 0x000f240009c08000 */
[----:B----4-:R2:W-:Y:S01]  /*15d0*/  UTMACCTL.IV [UR4] ;  /* 0x00000000040079b9 */ /* 0x0105e20008000000 */
[----:B------:R-:W-:Y:S01]  /*15e0*/  NOP ;  /* 0x0000000000007918 */ /* 0x000fe20000000000 */
.L_x_52:
[----:B------:R-:W-:Y:S05]  /*15f0*/  @P0 BRA `(.L_x_53) ;  /* 0x00000000000c0947 */ /* 0x000fea0003800000 */
[----:B------:R0:W-:Y:S01]  /*1600*/  UTMACMDFLUSH ;  /* 0x00000000000079b7 */ /* 0x0001e20000000000 */
[----:B------:R-:W-:Y:S05]  /*1610*/  @P0 BRA `(.L_x_53) ;  /* 0x0000000000040947 */ /* 0x000fea0003800000 */
[----:B------:R-:W-:-:S04]  /*1620*/  DEPBAR.LE SB0, 0x0 ;  /* 0x000080000000791a */ /* 0x000fc80000000000 */
.L_x_53:
[----:B------:R-:W-:Y:S05]  /*1630*/  WARPSYNC.ALL ;  /* 0x0000000000007948 */ /* 0x000fea0003800000 */
[----:B------:R-:W-:Y:S01]  /*1640*/  NOP ;  /* 0x0000000000007918 */ /* 0x000fe20000000000 */
[----:B---3--:R-:W-:Y:S01]  /*1650*/  BAR.SYNC.DEFER_BLOCKING 0x0 ;  /* 0x0000000000007b1d */ /* 0x008fe20000010000 */
[----:B------:R-:W-:Y:S01]  /*1660*/  ISETP.GE.AND P0, PT, R7, 0x1, PT ;  /* 0x000000010700780c */ /* 0x000fe20003f06270 */
[----:B------:R-:W-:Y:S01]  /*1670*/  USHF.L.U32 UR23, UR9, 0x6, URZ ;  /* 0x0000000609177899 */ /* 0x000fe200080006ff */
[----:B--2---:R-:W-:Y:S01]  /*1680*/  SHF.R.U32.HI R2, RZ, 0x5, R0 ;  /* 0x00000005ff027819 */ /* 0x004fe20000011600 */
[----:B------:R-:W-:-:S02]  /*1690*/  USHF.L.U32 UR11, UR11, 0x7, URZ ;  /* 0x000000070b0b7899 */ /* 0x000fc400080006ff */
[----:B------:R-:W-:Y:S01]  /*16a0*/  VOTEU.ALL UP0, P3 ;  /* 0x0000000000ff7886 */ /* 0x000fe20001800000 */
[----:B------:R-:W-:Y:S01]  /*16b0*/  UMOV UR4, 0x1 ;  /* 0x0000000100047882 */ /* 0x000fe20000000000 */
[----:B------:R-:W-:Y:S01]  /*16c0*/  VOTEU.ALL UP1, P3 ;  /* 0x0000000000ff7886 */ /* 0x000fe20001820000 */
[----:B------:R-:W-:Y:S02]  /*16d0*/  R2UR UR18, R2 ;  /* 0x00000000021272ca */ /* 0x000fe400000e0000 */
[----:B------:R-:W-:-:S04]  /*16e0*/  @!UP0 UIADD3 UR12, UPT, UPT, -UR4, 0x100000, URZ ;  /* 0x00100000040c8890 */ /* 0x000fc8000fffe1ff */
[----:B------:R-:W-:Y:S02]  /*16f0*/  @!UP0 USHF.L.U32 UR13, UR12, 0xb, URZ ;  /* 0x0000000b0c0d8899 */ /* 0x000fe400080006ff */
[----:B------:R-:W-:Y:S02]  /*1700*/  @!UP0 USHF.L.U32 UR12, UR12, 0x1, URZ ;  /* 0x000000010c0c8899 */ /* 0x000fe400080006ff */
[----:B------:R-:W-:-:S04]  /*1710*/  @!UP0 UIADD3 UR4, UPT, UPT, -UR4, 0x100000, URZ ;  /* 0x0010000004048890 */ /* 0x000fc8000fffe1ff */
[----:B------:R-:W-:Y:S02]  /*1720*/  @!UP0 USHF.L.U32 UR5, UR4, 0xb, URZ ;  /* 0x0000000b04058899 */ /* 0x000fe400080006ff */
[----:B------:R-:W-:Y:S01]  /*1730*/  @!UP0 USHF.L.U32 UR4, UR4, 0x1, URZ ;  /* 0x0000000104048899 */ /* 0x000fe200080006ff */
[----:B------:R-:W-:Y:S01]  /*1740*/  VOTEU.ALL UP0, P3 ;  /* 0x0000000000ff7886 */ /* 0x000fe20001800000 */
[----:B------:R-:W2:Y:S04]  /*1750*/  FENCE.VIEW.ASYNC.S ;  /* 0x00000000000073c6 */ /* 0x000ea80000000000 */
[----:B--2---:R2:W3:Y:S06]  /*1760*/  @!UP0 SYNCS.EXCH.64 URZ, [UR8+0x1800], UR12 ;  /* 0x0018000c08ff85b2 */ /* 0x0044ec0008000100 */
[----:B------:R2:W4:Y:S01]  /*1770*/  @!UP1 SYNCS.EXCH.64 URZ, [UR8+0x1810], UR4 ;  /* 0x0018100408ff95b2 */ /* 0x0005220008000100 */
[----:B------:R-:W-:Y:S05]  /*1780*/  @!P0 BRA `(.L_x_54) ;  /* 0x0000000400848947 */ /* 0x000fea0003800000 */
[----:B---34-:R-:W-:Y:S01]  /*1790*/  BAR.SYNC.DEFER_BLOCKING 0x0 ;  /* 0x0000000000007b1d */ /* 0x018fe20000010000 */
[----:B------:R-:W-:Y:S01]  /*17a0*/  ELECT P1, URZ, PT ;  /* 0x0000000000ff782f */ /* 0x000fe20003820000 */
[----:B------:R-:W-:Y:S01]  /*17b0*/  @!P3 IMAD.MOV.U32 R2, RZ, RZ, 0x1800 ;  /* 0x00001800ff02b424 */ /* 0x000fe200078e00ff */
[----:B------:R-:W-:Y:S02]  /*17c0*/  UIADD3 UR20, UPT, UPT, UR8, 0x1000, URZ ;  /* 0x0000100008147890 */ /* 0x000fe4000fffe0ff */
[----:B------:R-:W-:Y:S02]  /*17d0*/  ISETP.LT.U32.AND P1, PT, R36, 0x20, P1 ;  /* 0x000000202400780c */ /* 0x000fe40000f21070 */
[----:B------:R-:W-:Y:S01]  /*17e0*/  ELECT P0, URZ, PT ;  /* 0x0000000000ff782f */ /* 0x000fe20003800000 */
[----:B------:R-:W-:-:S03]  /*17f0*/  USHF.R.U32.HI UR14, URZ, 0x4, UR8 ;  /* 0x00000004ff0e7899 */ /* 0x000fc60008011608 */
[----:B------:R-:W-:Y:S01]  /*1800*/  ISETP.LT.U32.AND P0, PT, R36, 0x20, P0 ;  /* 0x000000202400780c */ /* 0x000fe20000701070 */
[----:B--2---:R-:W-:Y:S02]  /*1810*/  USHF.R.U32.HI UR12, URZ, 0x4, UR20 ;  /* 0x00000004ff0c7899 */ /* 0x004fe40008011614 */
[----:B------:R-:W-:Y:S02]  /*1820*/  USGXT.U32 UR14, UR14, 0xe ;  /* 0x0000000e0e0e789a */ /* 0x000fe40008000000 */
[----:B------:R-:W-:Y:S01]  /*1830*/  USGXT.U32 UR12, UR12, 0xe ;  /* 0x0000000e0c0c789a */ /* 0x000fe20008000000 */
[----:B------:R-:W-:Y:S01]  /*1840*/  UMOV UR15, 0xc0004010 ;  /* 0xc0004010000f7882 */ /* 0x000fe20000000000 */
[----:B------:R-:W-:Y:S01]  /*1850*/  VOTEU.ANY UP0, P1 ;  /* 0x0000000000ff7886 */ /* 0x000fe20000800100 */
[----:B------:R-:W-:Y:S01]  /*1860*/  VOTEU.ANY UP2, P1 ;  /* 0x0000000000ff7886 */ /* 0x000fe20000840100 */
[----:B------:R-:W-:-:S03]  /*1870*/  UMOV UR13, 0xc0004010 ;  /* 0xc0004010000d7882 */ /* 0x000fc60000000000 */
[----:B------:R-:W-:Y:S02]  /*1880*/  @UP0 UIADD3 UR21, UPT, UPT, UR8, 0x1800, URZ ;  /* 0x0000180008150890 */ /* 0x000fe4000fffe0ff */
[----:B------:R2:W-:Y:S01]  /*1890*/  @!P3 SYNCS.ARRIVE.TRANS64 RZ, [UR8+0x1800], R2 ;  /* 0x00180002ffffb9a7 */ /* 0x0005e20008000008 */
[----:B------:R-:W-:Y:S01]  /*18a0*/  @UP0 UMOV UR22, URZ ;  /* 0x000000ff00160c82 */ /* 0x000fe20008000000 */
[----:B------:R-:W-:Y:S01]  /*18b0*/  BAR.SYNC.DEFER_BLOCKING 0x0 ;  /* 0x0000000000007b1d */ /* 0x000fe20000010000 */
[----:B------:R-:W-:-:S05]  /*18c0*/  UISETP.NE.U32.AND UP0, UPT, UR18, URZ, UPT ;  /* 0x000000ff1200728c */ /* 0x000fca000bf05070 */
[----:B------:R-:W-:Y:S01]  /*18d0*/  VOTEU.ANY UP1, P0 ;  /* 0x0000000000ff7886 */ /* 0x000fe20000020100 */
[----:B------:R-:W-:-:S04]  /*18e0*/  VOTEU.ANY UP3, P0 ;  /* 0x0000000000ff7886 */ /* 0x000fc80000060100 */
[----:B------:R-:W-:Y:S01]  /*18f0*/  @UP1 UIADD3 UR9, UPT, UPT, UR8, 0x1800, URZ ;  /* 0x0000180008091890 */ /* 0x000fe2000fffe0ff */
[----:B------:R-:W-:Y:S01]  /*1900*/  @UP1 UMOV UR10, URZ ;  /* 0x000000ff000a1c82 */ /* 0x000fe20008000000 */
[----:B------:R2:W-:Y:S01]  /*1910*/  @UP2 UTMALDG.2D [UR20], [UR6] ;  /* 0x00000014060025b4 */ /* 0x0005e20008008000 */
[----:B------:R3:W-:Y:S06]  /*1920*/  MEMBAR.ALL.CTA ;  /* 0x0000000000007992 */ /* 0x0007ec0000008000 */
[----:B---3--:R-:W3:Y:S02]  /*1930*/  FENCE.VIEW.ASYNC.S ;  /* 0x00000000000073c6 */ /* 0x008ee40000000000 */
[----:B---3--:R-:W-:Y:S06]  /*1940*/  BAR.SYNC.DEFER_BLOCKING 0x0 ;  /* 0x0000000000007b1d */ /* 0x008fec0000010000 */
[----:B------:R2:W-:Y:S02]  /*1950*/  @UP3 UTMALDG.2D [UR8], [UR16] ;  /* 0x00000008100035b4 */ /* 0x0005e40008008000 */
[----:B------:R-:W-:Y:S06]  /*1960*/  BAR.SYNC.DEFER_BLOCKING 0x0 ;  /* 0x0000000000007b1d */ /* 0x000fec0000010000 */
[----:B------:R-:W3:Y:S02]  /*1970*/  SYNCS.PHASECHK.TRANS64.TRYWAIT P0, [UR8+0x1800], RZ ;  /* 0x001800ffff0075a7 */ /* 0x000ee40008001108 */
[----:B--23--:R-:W-:Y:S05]  /*1980*/  @!P0 BRA `(.L_x_55) ;  /* 0x0000000800a48947 */ /* 0x00cfea0003800000 */
.L_x_67:
[----:B------:R-:W-:Y:S05]  /*1990*/  BRA.U UP0, `(.L_x_56) ;  /* 0x0000000100107547 */ /* 0x000fea000b800000 */
[----:B------:R-:W-:Y:S01]  /*19a0*/  UMOV UR4, 0x0 ;  /* 0x0000000000047882 */ /* 0x000fe20000000000 */
[----:B------:R-:W-:Y:S02]  /*19b0*/  UMOV UR5, 0x4200010 ;  /* 0x0420001000057882 */ /* 0x000fe40000000000 */
[----:B------:R2:W-:Y:S01]  /*19c0*/  UTCQMMA gdesc[UR12], gdesc[UR14], tmem[UR25], tmem[UR4], idesc[UR5], !UPT ;  /* 0x00ff040e0c0075ea */ /* 0x0005e2000f800319 */
[----:B------:R-:W-:Y:S02]  /*19d0*/  NOP ;  /* 0x0000000000007918 */ /* 0x000fe40000000000 */
.L_x_56:
[----:B------:R-:W-:Y:S01]  /*19e0*/  ELECT P0, URZ, PT ;  /* 0x0000000000ff782f */ /* 0x000fe20003800000 */
[----:B--2---:R-:W-:-:S03]  /*19f0*/  UIADD3 UR4, UPT, UPT, UR8, 0x1810, URZ ;  /* 0x0000181008047890 */ /* 0x004fc6000fffe0ff */
[----:B------:R-:W-:Y:S01]  /*1a00*/  ISETP.LT.U32.AND P0, PT, R36, 0x20, P0 ;  /* 0x000000202400780c */ /* 0x000fe20000701070 */
[----:B------:R-:W-:-:S12]  /*1a10*/  UMOV UR5, URZ ;  /* 0x000000ff00057c82 */ /* 0x000fd80008000000 */
[----:B------:R-:W-:Y:S01]  /*1a20*/  VOTEU.ANY UP0, P0 ;  /* 0x0000000000ff7886 */ /* 0x000fe20000000100 */
[----:B------:R-:W-:Y:S01]  /*1a30*/  VOTEU.ANY UP1, P0 ;  /* 0x0000000000ff7886 */ /* 0x000fe20000020100 */
[----:B------:R-:W-:-:S03]  /*1a40*/  ISETP.GE.U32.AND P0, PT, R7, 0x21, PT ;  /* 0x000000210700780c */ /* 0x000fc60003f06070 */
[----:B------:R-:W-:Y:S02]  /*1a50*/  @UP0 UMOV UR9, UR4 ;  /* 0x0000000400090c82 */ /* 0x000fe40008000000 */
[----:B------:R2:W-:Y:S01]  /*1a60*/  @UP1 UTCBAR [UR9], URZ ;  /* 0x000000ff090013e9 */ /* 0x0005e200080000ff */
[----:B------:R-:W-:Y:S06]  /*1a70*/  BAR.SYNC.DEFER_BLOCKING 0x0 ;  /* 0x0000000000007b1d */ /* 0x000fec0000010000 */
[----:B------:R-:W3:Y:S02]  /*1a80*/  SYNCS.PHASECHK.TRANS64.TRYWAIT P1, [UR8+0x1810], RZ ;  /* 0x001810ffff0075a7 */ /* 0x000ee40008021108 */
[----:B--23--:R-:W-:Y:S05]  /*1a90*/  @!P1 BRA `(.L_x_57) ;  /* 0x00000008006c9947 */ /* 0x00cfea0003800000 */
.L_x_68:
[----:B------:R-:W-:Y:S05]  /*1aa0*/  @!P0 BRA `(.L_x_54) ;  /* 0x0000000000bc8947 */ /* 0x000fea0003800000 */
[----:B------:R-:W-:Y:S01]  /*1ab0*/  IMAD.MOV.U32 R2, RZ, RZ, 0x1 ;  /* 0x00000001ff027424 */ /* 0x000fe200078e00ff */
[----:B------:R-:W2:Y:S01]  /*1ac0*/  LDCU UR26, c[0x0][0x3a0] ;  /* 0x00007400ff1a77ac */ /* 0x000ea20008000800 */
[----:B------:R-:W-:-:S05]  /*1ad0*/  UMOV UR22, 0x20 ;  /* 0x0000002000167882 */ /* 0x000fca0000000000 */
.L_x_61:
[----:B------:R-:W-:Y:S01]  /*1ae0*/  BAR.SYNC.DEFER_BLOCKING 0x0 ;  /* 0x0000000000007b1d */ /* 0x000fe20000010000 */
[----:B------:R-:W-:Y:S01]  /*1af0*/  ELECT P1, URZ, PT ;  /* 0x0000000000ff782f */ /* 0x000fe20003820000 */
[----:B------:R-:W-:Y:S01]  /*1b00*/  @!P3 IMAD.MOV.U32 R3, RZ, RZ, 0x1800 ;  /* 0x00001800ff03b424 */ /* 0x000fe200078e00ff */
[----:B------:R-:W-:Y:S02]  /*1b10*/  ELECT P0, URZ, PT ;  /* 0x0000000000ff782f */ /* 0x000fe40003800000 */
[C---:B------:R-:W-:Y:S01]  /*1b20*/  ISETP.LT.U32.AND P1, PT, R36.reuse, 0x20, P1 ;  /* 0x000000202400780c */ /* 0x040fe20000f21070 */
[----:B------:R-:W-:Y:S01]  /*1b30*/  UMOV UR10, UR22 ;  /* 0x00000016000a7c82 */ /* 0x000fe20008000000 */
[----:B------:R-:W-:-:S11]  /*1b40*/  ISETP.LT.U32.AND P0, PT, R36, 0x20, P0 ;  /* 0x000000202400780c */ /* 0x000fd60000701070 */
[----:B------:R-:W-:Y:S02]  /*1b50*/  VOTEU.ANY UP0, P1 ;  /* 0x0000000000ff7886 */ /* 0x000fe40000800100 */
[----:B------:R-:W-:-:S03]  /*1b60*/  VOTEU.ANY UP1, P0 ;  /* 0x0000000000ff7886 */ /* 0x000fc60000020100 */
[----:B------:R-:W-:Y:S02]  /*1b70*/  @UP0 UIADD3 UR20, UPT, UPT, UR8, 0x1000, URZ ;  /* 0x0000100008140890 */ /* 0x000fe4000fffe0ff */
[----:B------:R3:W-:Y:S01]  /*1b80*/  @!P3 SYNCS.ARRIVE.TRANS64 RZ, [UR8+0x1800], R3 ;  /* 0x00180003ffffb9a7 */ /* 0x0007e20008000008 */
[----:B------:R-:W-:Y:S01]  /*1b90*/  @UP0 UIADD3 UR21, UPT, UPT, UR8, 0x1800, URZ ;  /* 0x0000180008150890 */ /* 0x000fe2000fffe0ff */
[----:B------:R-:W-:Y:S01]  /*1ba0*/  VOTEU.ANY UP0, P1 ;  /* 0x0000000000ff7886 */ /* 0x000fe20000800100 */
[----:B------:R-:W-:Y:S01]  /*1bb0*/  BAR.SYNC.DEFER_BLOCKING 0x0 ;  /* 0x0000000000007b1d */ /* 0x000fe20000010000 */
[----:B------:R-:W-:Y:S01]  /*1bc0*/  @UP1 UIADD3 UR9, UPT, UPT, UR8, 0x1800, URZ ;  /* 0x0000180008091890 */ /* 0x000fe2000fffe0ff */
[----:B---3--:R-:W-:-:S04]  /*1bd0*/  IMAD.U32 R3, R2, -0x80000000, RZ ;  /* 0x8000000002037824 */ /* 0x008fc800078e00ff */
[----:B------:R-:W-:Y:S01]  /*1be0*/  VOTEU.ANY UP1, P0 ;  /* 0x0000000000ff7886 */ /* 0x000fe20000020100 */
[----:B------:R3:W-:Y:S01]  /*1bf0*/  @UP0 UTMALDG.2D [UR20], [UR6] ;  /* 0x00000014060005b4 */ /* 0x0007e20008008000 */
[----:B------:R-:W-:Y:S01]  /*1c00*/  UISETP.NE.U32.AND UP0, UPT, UR18, URZ, UPT ;  /* 0x000000ff1200728c */ /* 0x000fe2000bf05070 */
[----:B------:R4:W-:Y:S06]  /*1c10*/  MEMBAR.ALL.CTA ;  /* 0x0000000000007992 */ /* 0x0009ec0000008000 */
[----:B----4-:R-:W4:Y:S02]  /*1c20*/  FENCE.VIEW.ASYNC.S ;  /* 0x00000000000073c6 */ /* 0x010f240000000000 */
[----:B----4-:R-:W-:Y:S06]  /*1c30*/  BAR.SYNC.DEFER_BLOCKING 0x0 ;  /* 0x0000000000007b1d */ /* 0x010fec0000010000 */
[----:B------:R3:W-:Y:S02]  /*1c40*/  @UP1 UTMALDG.2D [UR8], [UR16] ;  /* 0x00000008100015b4 */ /* 0x0007e40008008000 */
[----:B------:R-:W-:Y:S06]  /*1c50*/  BAR.SYNC.DEFER_BLOCKING 0x0 ;  /* 0x0000000000007b1d */ /* 0x000fec0000010000 */
[----:B------:R-:W4:Y:S02]  /*1c60*/  SYNCS.PHASECHK.TRANS64.TRYWAIT P0, [UR8+0x1800], R3 ;  /* 0x00180003ff0075a7 */ /* 0x000f240008001108 */
[----:B---34-:R-:W-:Y:S05]  /*1c70*/  @!P0 BRA `(.L_x_58) ;  /* 0x0000000800008947 */ /* 0x018fea0003800000 */
.L_x_69:
[----:B------:R-:W-:Y:S05]  /*1c80*/  BRA.U UP0, `(.L_x_59) ;  /* 0x0000000100107547 */ /* 0x000fea000b800000 */
[----:B------:R-:W-:Y:S01]  /*1c90*/  UMOV UR20, 0x0 ;  /* 0x0000000000147882 */ /* 0x000fe20000000000 */
[----:B------:R-:W-:Y:S02]  /*1ca0*/  UMOV UR21, 0x4200010 ;  /* 0x0420001000157882 */ /* 0x000fe40000000000 */
[----:B------:R3:W-:Y:S01]  /*1cb0*/  UTCQMMA gdesc[UR12], gdesc[UR14], tmem[UR25], tmem[UR20], idesc[UR21], UPT ;  /* 0x00ff140e0c0075ea */ /* 0x0007e2000b800319 */
[----:B------:R-:W-:Y:S02]  /*1cc0*/  NOP ;  /* 0x0000000000007918 */ /* 0x000fe40000000000 */
.L_x_59:
[----:B------:R-:W-:-:S04]  /*1cd0*/  ELECT P0, URZ, PT ;  /* 0x0000000000ff782f */ /* 0x000fc80003800000 */
[----:B------:R-:W-:-:S13]  /*1ce0*/  ISETP.LT.U32.AND P0, PT, R36, 0x20, P0 ;  /* 0x000000202400780c */ /* 0x000fda0000701070 */
[----:B------:R-:W-:Y:S01]  /*1cf0*/  VOTEU.ANY UP0, P0 ;  /* 0x0000000000ff7886 */ /* 0x000fe20000000100 */
[----:B------:R-:W-:-:S04]  /*1d00*/  VOTEU.ANY UP1, P0 ;  /* 0x0000000000ff7886 */ /* 0x000fc80000020100 */
[----:B------:R-:W-:Y:S02]  /*1d10*/  @UP0 UMOV UR9, UR4 ;  /* 0x0000000400090c82 */ /* 0x000fe40008000000 */
[----:B------:R4:W-:Y:S01]  /*1d20*/  @UP1 UTCBAR [UR9], URZ ;  /* 0x000000ff090013e9 */ /* 0x0009e200080000ff */
[----:B------:R-:W-:Y:S06]  /*1d30*/  BAR.SYNC.DEFER_BLOCKING 0x0 ;  /* 0x0000000000007b1d */ /* 0x000fec0000010000 */
[----:B------:R-:W3:Y:S02]  /*1d40*/  SYNCS.PHASECHK.TRANS64.TRYWAIT P0, [UR8+0x1810], R3 ;  /* 0x00181003ff0075a7 */ /* 0x000ee40008001108 */
[----:B---34-:R-:W-:Y:S05]  /*1d50*/  @!P0 BRA `(.L_x_60) ;  /* 0x0000000400d48947 */ /* 0x018fea0003800000 */
.L_x_70:
[----:B------:R-:W-:Y:S01]  /*1d60*/  UIADD3 UR22, UPT, UPT, UR22, 0x20, URZ ;  /* 0x0000002016167890 */ /* 0x000fe2000fffe0ff */
[----:B------:R-:W-:-:S03]  /*1d70*/  LOP3.LUT R2, R2, 0x1, RZ, 0x3c, !PT ;  /* 0x0000000102027812 */ /* 0x000fc600078e3cff */
[----:B--2---:R-:W-:-:S09]  /*1d80*/  UISETP.GE.AND UP0, UPT, UR22, UR26, UPT ;  /* 0x0000001a1600728c */ /* 0x004fd2000bf06270 */
[----:B------:R-:W-:Y:S05]  /*1d90*/  BRA.U !UP0, `(.L_x_61) ;  /* 0xfffffffd08507547 */ /* 0x000fea000b83ffff */
.L_x_54:
[----:B---34-:R-:W-:Y:S01]  /*1da0*/  BAR.SYNC.DEFER_BLOCKING 0x0 ;  /* 0x0000000000007b1d */ /* 0x018fe20000010000 */
[C---:B------:R-:W-:Y:S02]  /*1db0*/  IMAD.SHL.U32 R2, R0.reuse, 0x40, RZ ;  /* 0x0000004000027824 */ /* 0x040fe400078e00ff */
[C---:B------:R-:W-:Y:S02]  /*1dc0*/  IMAD.SHL.U32 R3, R0.reuse, 0x10, RZ ;  /* 0x0000001000037824 */ /* 0x040fe400078e00ff */
[----:B-----5:R-:W-:Y:S01]  /*1dd0*/  IMAD.SHL.U32 R4, R0, 0x2, RZ ;  /* 0x0000000200047824 */ /* 0x020fe200078e00ff */
[----:B------:R-:W-:Y:S04]  /*1de0*/  BSSY.RECONVERGENT B4, `(.L_x_62) ;  /* 0x0000004000047945 */ /* 0x000fe80003800200 */
[----:B------:R-:W-:Y:S05]  /*1df0*/  @P3 BRA `(.L_x_63) ;  /* 0x0000000000083947 */ /* 0x000fea0003800000 */
[----:B------:R-:W3:Y:S02]  /*1e00*/  SYNCS.CCTL.IV [UR8+0x1800] ;  /* 0x00180000ff0079b1 */ /* 0x000ee40008000008 */
[----:B---3--:R-:W3:Y:S02]  /*1e10*/  SYNCS.CCTL.IV [UR8+0x1810] ;  /* 0x00181000ff0079b1 */ /* 0x008ee40008000008 */
.L_x_63:
[----:B--2---:R-:W-:Y:S05]  /*1e20*/  BSYNC.RECONVERGENT B4 ;  /* 0x0000000000047941 */ /* 0x004fea0003800200 */
.L_x_62:
[----:B------:R-:W-:Y:S01]  /*1e30*/  USHF.L.U32 UR4, UR18, 0x15, URZ ;  /* 0x0000001512047899 */ /* 0x000fe200080006ff */
[----:B------:R-:W-:Y:S01]  /*1e40*/  SHF.R.U32.HI R5, RZ, 0x1, R0 ;  /* 0x00000001ff057819 */ /* 0x000fe20000011600 */
[----:B------:R-:W-:Y:S01]  /*1e50*/  USHF.L.U32 UR18, UR18, 0x4, URZ ;  /* 0x0000000412127899 */ /* 0x000fe200080006ff */
[----:B------:R-:W-:Y:S01]  /*1e60*/  LOP3.LUT R2, R2, 0x1800, RZ, 0xc0, !PT ;  /* 0x0000180002027812 */ /* 0x000fe200078ec0ff */
[----:B------:R-:W-:Y:S01]  /*1e70*/  ULOP3.LUT UR4, UR4, 0x600000, URZ, 0xc0, !UPT ;  /* 0x0060000004047892 */ /* 0x000fe2000f8ec0ff */
[----:B------:R-:W-:Y:S01]  /*1e80*/  LOP3.LUT R4, R4, 0x20, RZ, 0xc0, !PT ;  /* 0x0000002004047812 */ /* 0x000fe200078ec0ff */
[----:B------:R-:W-:Y:S01]  /*1e90*/  ULOP3.LUT UR18, UR18, 0x40, URZ, 0xc0, !UPT ;  /* 0x0000004012127892 */ /* 0x000fe2000f8ec0ff */
[----:B------:R-:W-:Y:S01]  /*1ea0*/  LOP3.LUT R2, R2, 0x70, R3, 0xf8, !PT ;  /* 0x0000007002027812 */ /* 0x000fe200078ef803 */
[----:B------:R-:W-:Y:S01]  /*1eb0*/  IMAD.SHL.U32 R0, R0, 0x80, RZ ;  /* 0x0000008000007824 */ /* 0x000fe200078e00ff */
[----:B------:R-:W-:Y:S01]  /*1ec0*/  LOP3.LUT R5, R4, 0x40, R5, 0xf8, !PT ;  /* 0x0000004004057812 */ /* 0x000fe200078ef805 */
[----:B------:R-:W-:Y:S01]  /*1ed0*/  UIADD3 UR4, UPT, UPT, UR18, UR4, UR25 ;  /* 0x0000000412047290 */ /* 0x000fe2000fffe019 */
[----:B------:R-:W-:-:S02]  /*1ee0*/  ELECT P0, URZ, PT ;  /* 0x0000000000ff782f */ /* 0x000fc40003800000 */
[----:B------:R-:W-:Y:S01]  /*1ef0*/  LOP3.LUT R5, R2, R5, RZ, 0x3c, !PT ;  /* 0x0000000502057212 */ /* 0x000fe200078e3cff */
[----:B------:R-:W-:Y:S01]  /*1f00*/  UMOV UR9, UR11 ;  /* 0x0000000b00097c82 */ /* 0x000fe20008000000 */
[----:B------:R-:W-:Y:S01]  /*1f10*/  UMOV UR10, UR23 ;  /* 0x00000017000a7c82 */ /* 0x000fe20008000000 */
[----:B------:R-:W-:Y:S02]  /*1f20*/  ISETP.LT.U32.AND P0, PT, R36, 0x20, P0 ;  /* 0x000000202400780c */ /* 0x000fe40000701070 */
[----:B------:R-:W-:Y:S02]  /*1f30*/  LOP3.LUT R0, R5, 0x780, R0, 0xf8, !PT ;  /* 0x0000078005007812 */ /* 0x000fe400078ef800 */
[----:B------:R-:W-:Y:S01]  /*1f40*/  LDTM.16dp32bit_t0_t15.x32 R4, tmem[UR4] ;  /* 0x00000004000479ee */ /* 0x000fe20008a80000 */
[----:B------:R-:W2:Y:S01]  /*1f50*/  LDTM.16dp32bit_t16_t31.x32 R4, tmem[UR4+0x20] ;  /* 0x00002004000479ee */ /* 0x000ea20008aa0000 */
[----:B------:R-:W-:Y:S01]  /*1f60*/  NOP ;  /* 0x0000000000007918 */ /* 0x000fe20000000000 */
[----:B------:R-:W-:-:S06]  /*1f70*/  LOP3.LUT R2, R0, 0x10, RZ, 0x3c, !PT ;  /* 0x0000001000027812 */ /* 0x000fcc00078e3cff */
[----:B--2---:R-:W-:Y:S01]  /*1f80*/  VOTEU.ANY UP0, P0 ;  /* 0x0000000000ff7886 */ /* 0x004fe20000000100 */
[----:B------:R-:W-:-:S04]  /*1f90*/  VOTEU.ANY UP1, P0 ;  /* 0x0000000000ff7886 */ /* 0x000fc80000020100 */
[----:B------:R-:W-:Y:S01]  /*1fa0*/  @UP0 UMOV UR4, UR19 ;  /* 0x0000001300040c82 */ /* 0x000fe20008000000 */
[----:B------:R-:W-:Y:S01]  /*1fb0*/  @UP0 UMOV UR5, UR24 ;  /* 0x0000001800050c82 */ /* 0x000fe20008000000 */
[----:B---3--:R-:W-:Y:S01]  /*1fc0*/  BAR.SYNC.DEFER_BLOCKING 0x0 ;  /* 0x0000000000007b1d */ /* 0x008fe20000010000 */
[----:B------:R-:W-:Y:S02]  /*1fd0*/  F2FP.SATFINITE.E4M3.F32.PACK_AB_MERGE_C R6, R7, R6, RZ ;  /* 0x000000060706723e */ /* 0x000fe400048070ff */
[----:B------:R-:W-:Y:S02]  /*1fe0*/  F2FP.SATFINITE.E4M3.F32.PACK_AB_MERGE_C R10, R11, R10, RZ ;  /* 0x0000000a0b0a723e */ /* 0x000fe400048070ff */
[----:B------:R-:W-:Y:S02]  /*1ff0*/  F2FP.SATFINITE.E4M3.F32.PACK_AB_MERGE_C R14, R15, R14, RZ ;  /* 0x0000000e0f0e723e */ /* 0x000fe400048070ff */
[----:B------:R-:W-:Y:S02]  /*2000*/  F2FP.SATFINITE.E4M3.F32.PACK_AB_MERGE_C R7, R19, R18, RZ ;  /* 0x000000121307723e */ /* 0x000fe400048070ff */
[----:B------:R-:W-:-:S02]  /*2010*/  F2FP.SATFINITE.E4M3.F32.PACK_AB_MERGE_C R22, R23, R22, RZ ;  /* 0x000000161716723e */ /* 0x000fc400048070ff */
[----:B------:R-:W-:Y:S02]  /*2020*/  F2FP.SATFINITE.E4M3.F32.PACK_AB_MERGE_C R26, R27, R26, RZ ;  /* 0x0000001a1b1a723e */ /* 0x000fe400048070ff */
[----:B------:R-:W-:Y:S02]  /*2030*/  F2FP.SATFINITE.E4M3.F32.PACK_AB_MERGE_C R30, R31, R30, RZ ;  /* 0x0000001e1f1e723e */ /* 0x000fe400048070ff */
[----:B------:R-:W-:Y:S02]  /*2040*/  F2FP.SATFINITE.E4M3.F32.PACK_AB_MERGE_C R34, R35, R34, RZ ;  /* 0x000000222322723e */ /* 0x000fe400048070ff */
[----:B------:R-:W-:Y:S02]  /*2050*/  F2FP.SATFINITE.E4M3.F32.PACK_AB_MERGE_C R4, R5, R4, R6 ;  /* 0x000000040504723e */ /* 0x000fe40004807006 */
[----:B------:R-:W-:Y:S02]  /*2060*/  F2FP.SATFINITE.E4M3.F32.PACK_AB_MERGE_C R5, R9, R8, R10 ;  /* 0x000000080905723e */ /* 0x000fe4000480700a */
[----:B------:R-:W-:-:S02]  /*2070*/  F2FP.SATFINITE.E4M3.F32.PACK_AB_MERGE_C R6, R13, R12, R14 ;  /* 0x0000000c0d06723e */ /* 0x000fc4000480700e */
[----:B------:R-:W-:Y:S02]  /*2080*/  F2FP.SATFINITE.E4M3.F32.PACK_AB_MERGE_C R7, R17, R16, R7 ;  /* 0x000000101107723e */ /* 0x000fe40004807007 */
[----:B------:R-:W-:Y:S02]  /*2090*/  F2FP.SATFINITE.E4M3.F32.PACK_AB_MERGE_C R20, R21, R20, R22 ;  /* 0x000000141514723e */ /* 0x000fe40004807016 */
[----:B------:R-:W-:Y:S01]  /*20a0*/  F2FP.SATFINITE.E4M3.F32.PACK_AB_MERGE_C R21, R25, R24, R26 ;  /* 0x000000181915723e */ /* 0x000fe2000480701a */
[----:B------:R2:W-:Y:S01]  /*20b0*/  STS.128 [R0+UR8], R4 ;  /* 0x0000000400007988 */ /* 0x0005e20008000c08 */
[----:B------:R-:W-:Y:S02]  /*20c0*/  F2FP.SATFINITE.E4M3.F32.PACK_AB_MERGE_C R22, R29, R28, R30 ;  /* 0x0000001c1d16723e */ /* 0x000fe4000480701e */
[----:B------:R-:W-:-:S05]  /*20d0*/  F2FP.SATFINITE.E4M3.F32.PACK_AB_MERGE_C R23, R33, R32, R34 ;  /* 0x000000202117723e */ /* 0x000fca0004807022 */
[----:B------:R2:W-:Y:S01]  /*20e0*/  STS.128 [R2+UR8], R20 ;  /* 0x0000001402007988 */ /* 0x0005e20008000c08 */
[----:B------:R3:W-:Y:S06]  /*20f0*/  MEMBAR.ALL.CTA ;  /* 0x0000000000007992 */ /* 0x0007ec0000008000 */
[----:B---3--:R-:W3:Y:S02]  /*2100*/  FENCE.VIEW.ASYNC.S ;  /* 0x00000000000073c6 */ /* 0x008ee40000000000 */
[----:B---3--:R-:W-:Y:S06]  /*2110*/  BAR.SYNC.DEFER_BLOCKING 0x0 ;  /* 0x0000000000007b1d */ /* 0x008fec0000010000 */
[----:B------:R2:W-:Y:S01]  /*2120*/  @UP1 UTMASTG.2D [UR8], [UR4] ;  /* 0x00000008040013b5 */ /* 0x0005e20008008000 */
[----:B------:R0:W-:Y:S01]  /*2130*/  UTMACMDFLUSH ;  /* 0x00000000000079b7 */ /* 0x0001e20000000000 */
[----:B------:R-:W-:-:S04]  /*2140*/  DEPBAR.LE SB0, 0x0 ;  /* 0x000080000000791a */ /* 0x000fc80000000000 */
[----:B------:R-:W-:Y:S08]  /*2150*/  BAR.SYNC.DEFER_BLOCKING 0x0 ;  /* 0x0000000000007b1d */ /* 0x000ff00000010000 */
[----:B------:R-:W-:Y:S06]  /*2160*/  BAR.SYNC.DEFER_BLOCKING 0x0 ;  /* 0x0000000000007b1d */ /* 0x000fec0000010000 */
[----:B--2---:R-:W-:Y:S05]  /*2170*/  @P2 BRA `(.L_x_64) ;  /* 0x0000000000a02947 */ /* 0x004fea0003800000 */
[----:B------:R-:W2:Y:S01]  /*2180*/  S2UR UR5, SR_CgaCtaId ;  /* 0x00000000000579c3 */ /* 0x000ea20000008800 */
[----:B------:R-:W-:Y:S01]  /*2190*/  NOP ;  /* 0x0000000000007918 */ /* 0x000fe20000000000 */
[----:B------:R-:W-:Y:S01]  /*21a0*/  UMOV UR4, 0x50 ;  /* 0x0000005000047882 */ /* 0x000fe20000000000 */
[----:B------:R-:W-:Y:S02]  /*21b0*/  IMAD.U32 R0, RZ, RZ, UR25 ;  /* 0x00000019ff007e24 */ /* 0x000fe4000f8e00ff */
[----:B------:R-:W-:Y:S02]  /*21c0*/  IMAD.MOV.U32 R3, RZ, RZ, 0xf ;  /* 0x0000000fff037424 */ /* 0x000fe400078e00ff */
[----:B------:R-:W-:Y:S01]  /*21d0*/  IMAD.MOV.U32 R7, RZ, RZ, 0x1 ;  /* 0x00000001ff077424 */ /* 0x000fe200078e00ff */
[----:B------:R-:W-:-:S04]  /*21e0*/  LOP3.LUT R0, R0, 0xffff, RZ, 0xc0, !PT ;  /* 0x0000ffff00007812 */ /* 0x000fc800078ec0ff */
[----:B------:R-:W-:-:S05]  /*21f0*/  SHF.R.U32.HI R0, RZ, 0x5, R0 ;  /* 0x00000005ff007819 */ /* 0x000fca0000011600 */
[----:B------:R-:W-:Y:S01]  /*2200*/  VIADD R2, R0, 0x10 ;  /* 0x0000001000027836 */ /* 0x000fe20000000000 */
[----:B------:R-:W-:Y:S01]  /*2210*/  SHF.L.U32 R0, R3, R0, RZ ;  /* 0x0000000003007219 */ /* 0x000fe200000006ff */
[----:B--2---:R-:W-:-:S03]  /*2220*/  ULEA UR6, UR5, UR4, 0x18 ;  /* 0x0000000405067291 */ /* 0x004fc6000f8ec0ff */
[----:B------:R-:W-:-:S04]  /*2230*/  SHF.L.U32 R3, R7, R2, RZ ;  /* 0x0000000207037219 */ /* 0x000fc800000006ff */
[----:B------:R-:W-:Y:S02]  /*2240*/  LOP3.LUT R0, R3, R0, RZ, 0xfc, !PT ;  /* 0x0000000003007212 */ /* 0x000fe400078efcff */
[----:B------:R-:W2:Y:S02]  /*2250*/  LDS R5, [UR6] ;  /* 0x00000006ff057984 */ /* 0x000ea40008000800 */
[C---:B------:R-:W-:Y:S02]  /*2260*/  LOP3.LUT R2, R0.reuse, 0xffff, RZ, 0xc0, !PT ;  /* 0x0000ffff00027812 */ /* 0x040fe400078ec0ff */
[----:B--2---:R-:W-:-:S04]  /*2270*/  LOP3.LUT R3, R0, 0xffff, R5, 0x80, !PT ;  /* 0x0000ffff00037812 */ /* 0x004fc800078e8005 */
[----:B------:R-:W-:-:S13]  /*2280*/  ISETP.NE.AND P0, PT, R3, R2, PT ;  /* 0x000000020300720c */ /* 0x000fda0003f05270 */
[----:B------:R-:W-:Y:S05]  /*2290*/  @P0 BRA `(.L_x_65) ;  /* 0x0000000000500947 */ /* 0x000fea0003800000 */
[----:B------:R-:W-:Y:S02]  /*22a0*/  SHF.R.U32.HI R5, RZ, 0x10, R5 ;  /* 0x00000010ff057819 */ /* 0x000fe40000011605 */
[----:B------:R-:W-:-:S04]  /*22b0*/  SHF.R.U32.HI R2, RZ, 0x10, R0 ;  /* 0x00000010ff027819 */ /* 0x000fc80000011600 */
[----:B------:R-:W-:-:S04]  /*22c0*/  LOP3.LUT R5, R5, R2, RZ, 0xc0, !PT ;  /* 0x0000000205057212 */ /* 0x000fc800078ec0ff */
[----:B------:R-:W-:-:S13]  /*22d0*/  ISETP.NE.AND P0, PT, R5, R2, PT ;  /* 0x000000020500720c */ /* 0x000fda0003f05270 */
[----:B------:R-:W-:Y:S05]  /*22e0*/  @P0 BRA `(.L_x_66) ;  /* 0x0000000000300947 */ /* 0x000fea0003800000 */
[----:B------:R-:W-:Y:S01]  /*22f0*/  R2UR UR4, R0 ;  /* 0x00000000000472ca */ /* 0x000fe200000e0000 */
[----:B------:R-:W-:Y:S01]  /*2300*/  VOTEU.ANY UR5, UPT, PT ;  /* 0x0000000000057886 */ /* 0x000fe200038e0100 */
[----:B------:R-:W2:Y:S01]  /*2310*/  S2R R0, SR_LANEID ;  /* 0x0000000000007919 */ /* 0x000ea20000000000 */
[----:B------:R-:W-:-:S10]  /*2320*/  UFLO.U32 UR5, UR5 ;  /* 0x00000005000572bd */ /* 0x000fd400080e0000 */
[----:B------:R-:W-:-:S06]  /*2330*/  ULOP3.LUT UR4, URZ, UR4, URZ, 0x33, !UPT ;  /* 0x00000004ff047292 */ /* 0x000fcc000f8e33ff */
[----:B------:R-:W-:-:S04]  /*2340*/  IMAD.U32 R2, RZ, RZ, UR4 ;  /* 0x00000004ff027e24 */ /* 0x000fc8000f8e00ff */
[----:B------:R-:W3:Y:S02]  /*2350*/  REDUX UR7, R2 ;  /* 0x00000000020773c4 */ /* 0x000ee40000000000 */
[----:B------:R4:W-:Y:S01]  /*2360*/  UTCATOMSWS.AND URZ, UR4 ;  /* 0x0000000400ff79e3 */ /* 0x0009e20008000000 */
[----:B--2---:R-:W-:Y:S01]  /*2370*/  ISETP.EQ.U32.AND P0, PT, R0, UR5, PT ;  /* 0x0000000500007c0c */ /* 0x004fe2000bf02070 */
[----:B---3--:R-:W-:-:S12]  /*2380*/  IMAD.U32 R0, RZ, RZ, UR7 ;  /* 0x00000007ff007e24 */ /* 0x008fd8000f8e00ff */
[----:B------:R4:W-:Y:S01]  /*2390*/  @P0 ATOMS.AND RZ, [UR6], R0 ;  /* 0x00000000ffff098c */ /* 0x0009e2000a800006 */
[----:B------:R-:W-:Y:S05]  /*23a0*/  BRA `(.L_x_64) ;  /* 0x0000000000147947 */ /* 0x000fea0003800000 */
.L_x_66:
[----:B------:R-:W-:-:S07]  /*23b0*/  MOV R2, 0x23d0 ;  /* 0x000023d000027802 */ /* 0x000fce0000000f00 */
[----:B-1----:R-:W-:Y:S05]  /*23c0*/  CALL.REL.NOINC `($__internal_0_$__cuda_sm10x_tcgen05_guardrail_trap_col_being_dealloced_not_returned_by_alloc) ;  /* 0x0000000000447944 */ /* 0x002fea0003c00000 */
[----:B------:R-:W-:Y:S05]  /*23d0*/  BRA `(.L_x_64) ;  /* 0x0000000000087947 */ /* 0x000fea0003800000 */
.L_x_65:
[----:B------:R-:W-:-:S07]  /*23e0*/  MOV R2, 0x2400 ;  /* 0x0000240000027802 */ /* 0x000fce0000000f00 */
[----:B-1----:R-:W-:Y:S05]  /*23f0*/  CALL.REL.NOINC `($__internal_2_$__cuda_sm10x_tcgen05_guardrail_trap_unallocated_columns_being_dealloced) ;  /* 0x0000000000507944 */ /* 0x002fea0003c00000 */
.L_x_64:
[----:B------:R-:W-:Y:S01]  /*2400*/  NOP ;  /* 0x0000000000007918 */ /* 0x000fe20000000000 */
[----:B----4-:R-:W-:Y:S05]  /*2410*/  EXIT ;  /* 0x000000000000794d */ /* 0x010fea0003800000 */
.L_x_55:
[----:B------:R-:W2:Y:S02]  /*2420*/  SYNCS.PHASECHK.TRANS64.TRYWAIT P0, [UR8+0x1800], RZ ;  /* 0x001800ffff0075a7 */ /* 0x000ea40008001108 */
[----:B--2---:R-:W-:Y:S05]  /*2430*/  @!P0 BRA `(.L_x_55) ;  /* 0xfffffffc00f88947 */ /* 0x004fea000383ffff */
[----:B------:R-:W-:Y:S05]  /*2440*/  BRA `(.L_x_67) ;  /* 0xfffffff400507947 */ /* 0x000fea000383ffff */
.L_x_57:
[----:B------:R-:W2:Y:S02]  /*2450*/  SYNCS.PHASECHK.TRANS64.TRYWAIT P1, [UR8+0x1810], RZ ;  /* 0x001810ffff0075a7 */ /* 0x000ea40008021108 */
[----:B--2---:R-:W-:Y:S05]  /*2460*/  @!P1 BRA `(.L_x_57) ;  /* 0xfffffffc00f89947 */ /* 0x004fea000383ffff */
[----:B------:R-:W-:Y:S05]  /*2470*/  BRA `(.L_x_68) ;  /* 0xfffffff400887947 */ /* 0x000fea000383ffff */
.L_x_58:
[----:B------:R-:W3:Y:S02]  /*2480*/  SYNCS.PHASECHK.TRANS64.TRYWAIT P0, [UR8+0x1800], R3 ;  /* 0x00180003ff0075a7 */ /* 0x000ee40008001108 */
[----:B---3--:R-:W-:Y:S05]  /*2490*/  @!P0 BRA `(.L_x_58) ;  /* 0xfffffffc00f88947 */ /* 0x008fea000383ffff */
[----:B------:R-:W-:Y:S05]  /*24a0*/  BRA `(.L_x_69) ;  /* 0xfffffff400f47947 */ /* 0x000fea000383ffff */
.L_x_60:
[----:B------:R-:W3:Y:S02]  /*24b0*/  SYNCS.PHASECHK.TRANS64.TRYWAIT P0, [UR8+0x1810], R3 ;  /* 0x00181003ff0075a7 */ /* 0x000ee40008001108 */
[----:B---3--:R-:W-:Y:S05]  /*24c0*/  @!P0 BRA `(.L_x_60) ;  /* 0xfffffffc00f88947 */ /* 0x008fea000383ffff */
[----:B------:R-:W-:Y:S05]  /*24d0*/  BRA `(.L_x_70) ;  /* 0xfffffff800207947 */ /* 0x000fea000383ffff */
        .weak           $__internal_0_$__cuda_sm10x_tcgen05_guardrail_trap_col_being_dealloced_not_returned_by_alloc
        .type           $__internal_0_$__cuda_sm10x_tcgen05_guardrail_trap_col_being_dealloced_not_returned_by_alloc,@function
        .size           $__internal_0_$__cuda_sm10x_tcgen05_guardrail_trap_col_being_dealloced_not_returned_by_alloc,($__internal_1_$__cuda_sm10x_tcgen05_guardrail_trap_phase_invalid_during_alloc - $__internal_0_$__cuda_sm10x_tcgen05_guardrail_trap_col_being_dealloced_not_returned_by_alloc)
$__internal_0_$__cuda_sm10x_tcgen05_guardrail_trap_col_being_dealloced_not_returned_by_alloc:
[----:B------:R-:W-:Y:S05]  /*24e0*/  BPT.TRAP 0x1 ;  /* 0x000000040000795c */ /* 0x000fea0000300000 */
[----:B------:R-:W-:-:S04]  /*24f0*/  IMAD.MOV.U32 R3, RZ, RZ, 0x0 ;  /* 0x00000000ff037424 */ /* 0x000fc800078e00ff */
[----:B------:R-:W-:Y:S05]  /*2500*/  RET.REL.NODEC R2 `(gluon_tcgen05) ;  /* 0xffffffd802bc7950 */ /* 0x000fea0003c3ffff */
        .weak           $__internal_1_$__cuda_sm10x_tcgen05_guardrail_trap_phase_invalid_during_alloc
        .type           $__internal_1_$__cuda_sm10x_tcgen05_guardrail_trap_phase_invalid_during_alloc,@function
        .size           $__internal_1_$__cuda_sm10x_tcgen05_guardrail_trap_phase_invalid_during_alloc,($__internal_2_$__cuda_sm10x_tcgen05_guardrail_trap_unallocated_columns_being_dealloced - $__internal_1_$__cuda_sm10x_tcgen05_guardrail_trap_phase_invalid_during_alloc)
$__internal_1_$__cuda_sm10x_tcgen05_guardrail_trap_phase_invalid_during_alloc:
[----:B------:R-:W-:Y:S05]  /*2510*/  BPT.TRAP 0x1 ;  /* 0x000000040000795c */ /* 0x000fea0000300000 */
[----:B------:R-:W-:-:S04]  /*2520*/  IMAD.MOV.U32 R3, RZ, RZ, 0x0 ;  /* 0x00000000ff037424 */ /* 0x000fc800078e00ff */
[----:B------:R-:W-:Y:S05]  /*2530*/  RET.REL.NODEC R2 `(gluon_tcgen05) ;  /* 0xffffffd802b07950 */ /* 0x000fea0003c3ffff */
        .weak           $__internal_2_$__cuda_sm10x_tcgen05_guardrail_trap_unallocated_columns_being_dealloced
        .type           $__internal_2_$__cuda_sm10x_tcgen05_guardrail_trap_unallocated_columns_being_dealloced,@function
        .size           $__internal_2_$__cuda_sm10x_tcgen05_guardrail_trap_unallocated_columns_being_dealloced,(.L_x_74 - $__internal_2_$__cuda_sm10x_tcgen05_guardrail_trap_unallocated_columns_being_dealloced)
$__internal_2_$__cuda_sm10x_tcgen05_guardrail_trap_unallocated_columns_being_dealloced:
[----:B------:R-:W-:Y:S05]  /*2540*/  BPT.TRAP 0x1 ;  /* 0x000000040000795c */ /* 0x000fea0000300000 */
[----:B------:R-:W-:-:S04]  /*2550*/  IMAD.MOV.U32 R3, RZ, RZ, 0x0 ;  /* 0x00000000ff037424 */ /* 0x000fc800078e00ff */
[----:B------:R-:W-:Y:S05]  /*2560*/  RET.REL.NODEC R2 `(gluon_tcgen05) ;  /* 0xffffffd802a47950 */ /* 0x000fea0003c3ffff */
.L_x_71:
[----:B------:R-:W-:-:S00]  /*2570*/  BRA `(.L_x_71) ;  /* 0xfffffffc00fc7947 */ /* 0x000fc0000383ffff */
[----:B------:R-:W-:-:S00]  /*2580*/  NOP ;  /* 0x0000000000007918 */ /* 0x000fc00000000000 */
[----:B------:R-:W-:-:S00]  /*2590*/  NOP ;  /* 0x0000000000007918 */ /* 0x000fc00000000000 */
[----:B------:R-:W-:-:S00]  /*25a0*/  NOP ;  /* 0x0000000000007918 */ /* 0x000fc00000000000 */
[----:B------:R-:W-:-:S00]  /*25b0*/  NOP ;  /* 0x0000000000007918 */ /* 0x000fc00000000000 */
[----:B------:R-:W-:-:S00]  /*25c0*/  NOP ;  /* 0x0000000000007918 */ /* 0x000fc00000000000 */
[----:B------:R-:W-:-:S00]  /*25d0*/  NOP ;  /* 0x0000000000007918 */ /* 0x000fc00000000000 */
[----:B------:R-:W-:-:S00]  /*25e0*/  NOP ;  /* 0x0000000000007918 */ /* 0x000fc00000000000 */
[----:B------:R-:W-:-:S00]  /*25f0*/  NOP ;  /* 0x0000000000007918 */ /* 0x000fc00000000000 */
.L_x_74:


//--------------------- .nv.shared.gluon_tcgen05  --------------------------
	.section	.nv.shared.gluon_tcgen05,"aw",@nobits
	.sectionflags	@""
	.align	16
	.zero		1024


//--------------------- .nv.shared.reserved.0     --------------------------
	.section	.nv.shared.reserved.0,"aw",@nobits
	.align	8
	.weak		__nv_reservedSMEM_offset_0_alias
	.size		__nv_reservedSMEM_offset_0_alias, 0, 64
	.other		__nv_reservedSMEM_offset_0_alias,@"STO_CUDA_RESERVED_SHARED STV_DEFAULT"
__nv_reservedSMEM_offset_0_alias:
	.zero		0
.nv.shared.reserved.0:
	.zero		64
	.weak		__nv_reservedSMEM_allocation_phase
	.type		__nv_reservedSMEM_allocation_phase,@object
	.size		__nv_reservedSMEM_allocation_phase,(.L_0 - __nv_reservedSMEM_allocation_phase)
__nv_reservedSMEM_allocation_phase:
	.zero		1
.L_0:
	.zero		7
	.weak		__nv_reservedSMEM_devtool_atexit_pc
	.type		__nv_reservedSMEM_devtool_atexit_pc,@object
	.size		__nv_reservedSMEM_devtool_atexit_pc,(__nv_reservedSMEM_allocation_mask - __nv_reservedSMEM_devtool_atexit_pc)
__nv_reservedSMEM_devtool_atexit_pc:
	.zero		8
	.weak		__nv_reservedSMEM_allocation_mask
	.type		__nv_reservedSMEM_allocation_mask,@object
	.size		__nv_reservedSMEM_allocation_mask,(.L_2 - __nv_reservedSMEM_allocation_mask)
__nv_reservedSMEM_allocation_mask:
	.zero		4
.L_2:


//--------------------- .nv.constant0.gluon_tcgen05 --------------------------
	.section	.nv.constant0.gluon_tcgen05,"a",@progbits
	.sectionflags	@""
	.align	4
.nv.constant0.gluon_tcgen05:
	.zero		976


//--------------------- SYMBOLS --------------------------

	.type		.nv.reservedSmem.offset0,@object
	.size		.nv.reservedSmem.offset0,0x4
	.type		.nv.reservedSmem.cap,@object
	.size		.nv.reservedSmem.cap,0x4
